	.target	sm_90a

	.elftype	@"ET_EXEC"


//--------------------- .note.nv.tkinfo           --------------------------
	.section	.note.nv.tkinfo,"",@"SHT_NOTE"
	.sectionflags	@"SHF_NOTE_NV_TKINFO"
	.tkinfo
        /*0018*/ 	.word	0x00000002
        /*0030*/ 	.string	""
        /*0030*/ 	.string	"ptxas"
        /*0030*/ 	.string	"Cuda compilation tools, release 13.0, V13.0.88"
        /*0030*/ 	.string	"Build cuda_13.0.r13.0/compiler.36424714_0"
        /*0030*/ 	.string	"-arch sm_90a -m 64 "



//--------------------- .note.nv.cuinfo           --------------------------
	.section	.note.nv.cuinfo,"",@"SHT_NOTE"
	.sectionflags	@"SHF_NOTE_NV_CUINFO"
        /*0018*/ 	.short	0x0002
        /*001a*/ 	.short	0x005a
        /*001c*/ 	.short	0x0082
	.zero		2


//--------------------- .nv.info                  --------------------------
	.section	.nv.info,"",@"SHT_CUDA_INFO"
	.align	4


	//----- nvinfo : EIATTR_REGCOUNT
	.align		4
        /*0000*/ 	.byte	0x04, 0x2f
        /*0002*/ 	.short	(.L_12 - .L_11)
	.align		4
.L_11:
        /*0004*/ 	.word	index@(_ZN7cutlass13device_kernelINS_4conv6kernel13ConvUniversalINS1_16ConvProblemShapeILNS1_8OperatorE2ELi2EEENS1_10collective14CollectiveConvINS1_46MainloopSm90TmaGmmaWarpSpecializedImplicitGemmILS5_2ELi18ELi2EN4cute5tupleIJNSA_1CILi2EEENSC_ILi1EEESE_EEENS1_36KernelImplicitTmaWarpSpecializedSm90ELi1EEENSB_IJNSC_ILi64EEENSB_IJNSC_ILi128EEEEEENSB_IJNSC_ILi32EEEEEEEEENS_6half_tESO_NSA_8TiledMMAINSA_8MMA_AtomIJNSA_4SM904GMMA26MMA_64x128x16_F32F16F16_SSILNSS_5MajorE1ELSU_1ELNSS_7ScaleInE1ELSV_1EEEEEENSA_6LayoutINSB_IJSE_SE_SE_EEENSB_IJNSC_ILi0EEES10_S10_EEEEENSB_IJNSA_10UnderscoreES13_S13_EEEEENS7_6detail26Sm90ImplicitGemmTileTraitsINSA_13SM90_TMA_LOADENSA_14ComposedLayoutINSA_7SwizzleILi3ELi4ELi3EEENSA_18smem_ptr_flag_bitsILi16EEENSY_INSB_IJNSB_IJSI_SE_EEENSB_IJNSC_ILi8EEENSC_ILi4EEEEEENSB_IJSE_NSC_ILi18EEEEEEEEENSB_IJNSB_IJSE_S10_EEENSB_IJSI_NSC_ILi512EEEEEENSB_IJS10_NSC_ILi2048EEEEEEEEEEEEEvEENS17_INSA_30SM90_TMA_LOAD_IM2COL_MULTICASTENS19_IS1B_S1D_NSY_INSB_IJNSB_IJSI_SD_EEES1H_S1J_EEENSB_IJNSB_IJSE_S1O_EEES1N_NSB_IJS10_NSC_ILi4096EEEEEEEEEEEEEvEEEENS_8epilogue10collective6detail29Sm90TmaWarpSpecializedAdapterINS26_15DefaultEpilogueISO_NSB_IJlNSB_IJSE_llEEES10_EEES2B_NS25_6thread17LinearCombinationISO_Li1EffLNS2C_9ScaleType4KindE0ELNS_15FloatRoundStyleE2ESO_EENS_4gemm15EpilogueDefaultEEEEEvvEEEEvNT_6ParamsE)
        /*0008*/ 	.word	0x00000064


	//----- nvinfo : EIATTR_FRAME_SIZE
	.align		4
.L_12:
        /*000c*/ 	.byte	0x04, 0x11
        /*000e*/ 	.short	(.L_14 - .L_13)
	.align		4
.L_13:
        /*0010*/ 	.word	index@(_ZN7cutlass13device_kernelINS_4conv6kernel13ConvUniversalINS1_16ConvProblemShapeILNS1_8OperatorE2ELi2EEENS1_10collective14CollectiveConvINS1_46MainloopSm90TmaGmmaWarpSpecializedImplicitGemmILS5_2ELi18ELi2EN4cute5tupleIJNSA_1CILi2EEENSC_ILi1EEESE_EEENS1_36KernelImplicitTmaWarpSpecializedSm90ELi1EEENSB_IJNSC_ILi64EEENSB_IJNSC_ILi128EEEEEENSB_IJNSC_ILi32EEEEEEEEENS_6half_tESO_NSA_8TiledMMAINSA_8MMA_AtomIJNSA_4SM904GMMA26MMA_64x128x16_F32F16F16_SSILNSS_5MajorE1ELSU_1ELNSS_7ScaleInE1ELSV_1EEEEEENSA_6LayoutINSB_IJSE_SE_SE_EEENSB_IJNSC_ILi0EEES10_S10_EEEEENSB_IJNSA_10UnderscoreES13_S13_EEEEENS7_6detail26Sm90ImplicitGemmTileTraitsINSA_13SM90_TMA_LOADENSA_14ComposedLayoutINSA_7SwizzleILi3ELi4ELi3EEENSA_18smem_ptr_flag_bitsILi16EEENSY_INSB_IJNSB_IJSI_SE_EEENSB_IJNSC_ILi8EEENSC_ILi4EEEEEENSB_IJSE_NSC_ILi18EEEEEEEEENSB_IJNSB_IJSE_S10_EEENSB_IJSI_NSC_ILi512EEEEEENSB_IJS10_NSC_ILi2048EEEEEEEEEEEEEvEENS17_INSA_30SM90_TMA_LOAD_IM2COL_MULTICASTENS19_IS1B_S1D_NSY_INSB_IJNSB_IJSI_SD_EEES1H_S1J_EEENSB_IJNSB_IJSE_S1O_EEES1N_NSB_IJS10_NSC_ILi4096EEEEEEEEEEEEEvEEEENS_8epilogue10collective6detail29Sm90TmaWarpSpecializedAdapterINS26_15DefaultEpilogueISO_NSB_IJlNSB_IJSE_llEEES10_EEES2B_NS25_6thread17LinearCombinationISO_Li1EffLNS2C_9ScaleType4KindE0ELNS_15FloatRoundStyleE2ESO_EENS_4gemm15EpilogueDefaultEEEEEvvEEEEvNT_6ParamsE)
        /*0014*/ 	.word	0x00000000


	//----- nvinfo : EIATTR_MIN_STACK_SIZE
	.align		4
.L_14:
        /*0018*/ 	.byte	0x04, 0x12
        /*001a*/ 	.short	(.L_16 - .L_15)
	.align		4
.L_15:
        /*001c*/ 	.word	index@(_ZN7cutlass13device_kernelINS_4conv6kernel13ConvUniversalINS1_16ConvProblemShapeILNS1_8OperatorE2ELi2EEENS1_10collective14CollectiveConvINS1_46MainloopSm90TmaGmmaWarpSpecializedImplicitGemmILS5_2ELi18ELi2EN4cute5tupleIJNSA_1CILi2EEENSC_ILi1EEESE_EEENS1_36KernelImplicitTmaWarpSpecializedSm90ELi1EEENSB_IJNSC_ILi64EEENSB_IJNSC_ILi128EEEEEENSB_IJNSC_ILi32EEEEEEEEENS_6half_tESO_NSA_8TiledMMAINSA_8MMA_AtomIJNSA_4SM904GMMA26MMA_64x128x16_F32F16F16_SSILNSS_5MajorE1ELSU_1ELNSS_7ScaleInE1ELSV_1EEEEEENSA_6LayoutINSB_IJSE_SE_SE_EEENSB_IJNSC_ILi0EEES10_S10_EEEEENSB_IJNSA_10UnderscoreES13_S13_EEEEENS7_6detail26Sm90ImplicitGemmTileTraitsINSA_13SM90_TMA_LOADENSA_14ComposedLayoutINSA_7SwizzleILi3ELi4ELi3EEENSA_18smem_ptr_flag_bitsILi16EEENSY_INSB_IJNSB_IJSI_SE_EEENSB_IJNSC_ILi8EEENSC_ILi4EEEEEENSB_IJSE_NSC_ILi18EEEEEEEEENSB_IJNSB_IJSE_S10_EEENSB_IJSI_NSC_ILi512EEEEEENSB_IJS10_NSC_ILi2048EEEEEEEEEEEEEvEENS17_INSA_30SM90_TMA_LOAD_IM2COL_MULTICASTENS19_IS1B_S1D_NSY_INSB_IJNSB_IJSI_SD_EEES1H_S1J_EEENSB_IJNSB_IJSE_S1O_EEES1N_NSB_IJS10_NSC_ILi4096EEEEEEEEEEEEEvEEEENS_8epilogue10collective6detail29Sm90TmaWarpSpecializedAdapterINS26_15DefaultEpilogueISO_NSB_IJlNSB_IJSE_llEEES10_EEES2B_NS25_6thread17LinearCombinationISO_Li1EffLNS2C_9ScaleType4KindE0ELNS_15FloatRoundStyleE2ESO_EENS_4gemm15EpilogueDefaultEEEEEvvEEEEvNT_6ParamsE)
        /*0020*/ 	.word	0x00000000
.L_16:


//--------------------- .nv.compat                --------------------------
	.section	.nv.compat,"",@"SHT_CUDA_COMPAT_INFO"
	.align	4
        /*0000*/ 	.byte	0x02, 0x09, 0x01, 0x00, 0x02, 0x02, 0x04, 0x00, 0x02, 0x05, 0x05, 0x00, 0x03, 0x07, 0x01, 0x01
        /*0010*/ 	.byte	0x02, 0x03, 0x01, 0x00, 0x02, 0x06, 0x01, 0x00, 0x04, 0x0b, 0x08, 0x00, 0x00, 0x00, 0x00, 0x00
        /*0020*/ 	.byte	0x00, 0x00, 0x00, 0x00


//--------------------- .nv.info._ZN7cutlass13device_kernelINS_4conv6kernel13ConvUniversalINS1_16ConvProblemShapeILNS1_8OperatorE2ELi2EEENS1_10collective14CollectiveConvINS1_46MainloopSm90TmaGmmaWarpSpecializedImplicitGemmILS5_2ELi18ELi2EN4cute5tupleIJNSA_1CILi2EEENSC_ILi1EEESE_EEENS1_36KernelImplicitTmaWarpSpecializedSm90ELi1EEENSB_IJNSC_ILi64EEENSB_IJNSC_ILi128EEEEEENSB_IJNSC_ILi32EEEEEEEEENS_6half_tESO_NSA_8TiledMMAINSA_8MMA_AtomIJNSA_4SM904GMMA26MMA_64x128x16_F32F16F16_SSILNSS_5MajorE1ELSU_1ELNSS_7ScaleInE1ELSV_1EEEEEENSA_6LayoutINSB_IJSE_SE_SE_EEENSB_IJNSC_ILi0EEES10_S10_EEEEENSB_IJNSA_10UnderscoreES13_S13_EEEEENS7_6detail26Sm90ImplicitGemmTileTraitsINSA_13SM90_TMA_LOADENSA_14ComposedLayoutINSA_7SwizzleILi3ELi4ELi3EEENSA_18smem_ptr_flag_bitsILi16EEENSY_INSB_IJNSB_IJSI_SE_EEENSB_IJNSC_ILi8EEENSC_ILi4EEEEEENSB_IJSE_NSC_ILi18EEEEEEEEENSB_IJNSB_IJSE_S10_EEENSB_IJSI_NSC_ILi512EEEEEENSB_IJS10_NSC_ILi2048EEEEEEEEEEEEEvEENS17_INSA_30SM90_TMA_LOAD_IM2COL_MULTICASTENS19_IS1B_S1D_NSY_INSB_IJNSB_IJSI_SD_EEES1H_S1J_EEENSB_IJNSB_IJSE_S1O_EEES1N_NSB_IJS10_NSC_ILi4096EEEEEEEEEEEEEvEEEENS_8epilogue10collective6detail29Sm90TmaWarpSpecializedAdapterINS26_15DefaultEpilogueISO_NSB_IJlNSB_IJSE_llEEES10_EEES2B_NS25_6thread17LinearCombinationISO_Li1EffLNS2C_9ScaleType4KindE0ELNS_15FloatRoundStyleE2ESO_EENS_4gemm15EpilogueDefaultEEEEEvvEEEEvNT_6ParamsE --------------------------
	.section	.nv.info._ZN7cutlass13device_kernelINS_4conv6kernel13ConvUniversalINS1_16ConvProblemShapeILNS1_8OperatorE2ELi2EEENS1_10collective14CollectiveConvINS1_46MainloopSm90TmaGmmaWarpSpecializedImplicitGemmILS5_2ELi18ELi2EN4cute5tupleIJNSA_1CILi2EEENSC_ILi1EEESE_EEENS1_36KernelImplicitTmaWarpSpecializedSm90ELi1EEENSB_IJNSC_ILi64EEENSB_IJNSC_ILi128EEEEEENSB_IJNSC_ILi32EEEEEEEEENS_6half_tESO_NSA_8TiledMMAINSA_8MMA_AtomIJNSA_4SM904GMMA26MMA_64x128x16_F32F16F16_SSILNSS_5MajorE1ELSU_1ELNSS_7ScaleInE1ELSV_1EEEEEENSA_6LayoutINSB_IJSE_SE_SE_EEENSB_IJNSC_ILi0EEES10_S10_EEEEENSB_IJNSA_10UnderscoreES13_S13_EEEEENS7_6detail26Sm90ImplicitGemmTileTraitsINSA_13SM90_TMA_LOADENSA_14ComposedLayoutINSA_7SwizzleILi3ELi4ELi3EEENSA_18smem_ptr_flag_bitsILi16EEENSY_INSB_IJNSB_IJSI_SE_EEENSB_IJNSC_ILi8EEENSC_ILi4EEEEEENSB_IJSE_NSC_ILi18EEEEEEEEENSB_IJNSB_IJSE_S10_EEENSB_IJSI_NSC_ILi512EEEEEENSB_IJS10_NSC_ILi2048EEEEEEEEEEEEEvEENS17_INSA_30SM90_TMA_LOAD_IM2COL_MULTICASTENS19_IS1B_S1D_NSY_INSB_IJNSB_IJSI_SD_EEES1H_S1J_EEENSB_IJNSB_IJSE_S1O_EEES1N_NSB_IJS10_NSC_ILi4096EEEEEEEEEEEEEvEEEENS_8epilogue10collective6detail29Sm90TmaWarpSpecializedAdapterINS26_15DefaultEpilogueISO_NSB_IJlNSB_IJSE_llEEES10_EEES2B_NS25_6thread17LinearCombinationISO_Li1EffLNS2C_9ScaleType4KindE0ELNS_15FloatRoundStyleE2ESO_EENS_4gemm15EpilogueDefaultEEEEEvvEEEEvNT_6ParamsE,"",@"SHT_CUDA_INFO"
	.sectionflags	@""
	.align	4


	//----- nvinfo : EIATTR_CUDA_API_VERSION
	.align		4
        /*0000*/ 	.byte	0x04, 0x37
        /*0002*/ 	.short	(.L_18 - .L_17)
.L_17:
        /*0004*/ 	.word	0x00000082


	//----- nvinfo : EIATTR_KPARAM_INFO
	.align		4
.L_18:
        /*0008*/ 	.byte	0x04, 0x17
        /*000a*/ 	.short	(.L_20 - .L_19)
.L_19:
        /*000c*/ 	.word	0x00000000
        /*0010*/ 	.short	0x0000
        /*0012*/ 	.short	0x0070
        /*0014*/ 	.byte	0x00, 0xf0, 0x01, 0x0e


	//----- nvinfo : EIATTR_SPARSE_MMA_MASK
	.align		4
.L_20:
        /*0018*/ 	.byte	0x03, 0x50
        /*001a*/ 	.short	0x0000


	//----- nvinfo : EIATTR_MAXREG_COUNT
	.align		4
        /*001c*/ 	.byte	0x03, 0x1b
        /*001e*/ 	.short	0x00ff


	//----- nvinfo : EIATTR_NUM_BARRIERS
	.align		4
        /*0020*/ 	.byte	0x02, 0x4c
        /*0022*/ 	.byte	0x01
	.zero		1


	//----- nvinfo : EIATTR_MERCURY_ISA_VERSION
	.align		4
        /*0024*/ 	.byte	0x03, 0x5f
        /*0026*/ 	.short	0x0101


	//----- nvinfo : EIATTR_COOP_GROUP_MASK_REGIDS
	.align		4
        /*0028*/ 	.byte	0x04, 0x29
        /*002a*/ 	.short	(.L_22 - .L_21)


	//   ....[0]....
.L_21:
        /*002c*/ 	.word	0xffffffff


	//   ....[1]....
        /*0030*/ 	.word	0xffffffff


	//   ....[2]....
        /*0034*/ 	.word	0xffffffff


	//   ....[3]....
        /*0038*/ 	.word	0xffffffff


	//----- nvinfo : EIATTR_COOP_GROUP_INSTR_OFFSETS
	.align		4
.L_22:
        /*003c*/ 	.byte	0x04, 0x28
        /*003e*/ 	.short	(.L_24 - .L_23)


	//   ....[0]....
.L_23:
        /*0040*/ 	.word	0x00000070


	//   ....[1]....
        /*0044*/ 	.word	0x00000080


	//   ....[2]....
        /*0048*/ 	.word	0x00000140


	//   ....[3]....
        /*004c*/ 	.word	0x00000890


	//----- nvinfo : EIATTR_MBARRIER_INSTR_OFFSETS
	.align		4
.L_24:
        /*0050*/ 	.byte	0x04, 0x39
        /*0052*/ 	.short	(.L_26 - .L_25)


	//   ....[0]....
.L_25:
        /*0054*/ 	.word	0x00000310
        /*0058*/ 	.word	0x000000ff
        /*005c*/ 	.word	0x00036000
        /*0060*/ 	.short	0x0100
        /*0062*/ 	.byte	0x08
	.zero		1


	//   ....[1]....
        /*0064*/ 	.word	0x00000320
        /*0068*/ 	.word	0x000000ff
        /*006c*/ 	.word	0x00036090
        /*0070*/ 	.short	0x0100
        /*0072*/ 	.byte	0x08
	.zero		1


	//   ....[2]....
        /*0074*/ 	.word	0x00000330
        /*0078*/ 	.word	0x000000ff
        /*007c*/ 	.word	0x00036008
        /*0080*/ 	.short	0x0100
        /*0082*/ 	.byte	0x08
	.zero		1


	//   ....[3]....
        /*0084*/ 	.word	0x00000340
        /*0088*/ 	.word	0x000000ff
        /*008c*/ 	.word	0x00036098
        /*0090*/ 	.short	0x0100
        /*0092*/ 	.byte	0x08
	.zero		1


	//   ....[4]....
        /*0094*/ 	.word	0x00000350
        /*0098*/ 	.word	0x000000ff
        /*009c*/ 	.word	0x00036010
        /*00a0*/ 	.short	0x0100
        /*00a2*/ 	.byte	0x08
	.zero		1


	//   ....[5]....
        /*00a4*/ 	.word	0x00000360
        /*00a8*/ 	.word	0x000000ff
        /*00ac*/ 	.word	0x000360a0
        /*00b0*/ 	.short	0x0100
        /*00b2*/ 	.byte	0x08
	.zero		1


	//   ....[6]....
        /*00b4*/ 	.word	0x00000370
        /*00b8*/ 	.word	0x000000ff
        /*00bc*/ 	.word	0x00036018
        /*00c0*/ 	.short	0x0100
        /*00c2*/ 	.byte	0x08
	.zero		1


	//   ....[7]....
        /*00c4*/ 	.word	0x00000380
        /*00c8*/ 	.word	0x000000ff
        /*00cc*/ 	.word	0x000360a8
        /*00d0*/ 	.short	0x0100
        /*00d2*/ 	.byte	0x08
	.zero		1


	//   ....[8]....
        /*00d4*/ 	.word	0x00000390
        /*00d8*/ 	.word	0x000000ff
        /*00dc*/ 	.word	0x00036020
        /*00e0*/ 	.short	0x0100
        /*00e2*/ 	.byte	0x08
	.zero		1


	//   ....[9]....
        /*00e4*/ 	.word	0x000003a0
        /*00e8*/ 	.word	0x000000ff
        /*00ec*/ 	.word	0x000360b0
        /*00f0*/ 	.short	0x0100
        /*00f2*/ 	.byte	0x08
	.zero		1


	//   ....[10]....
        /*00f4*/ 	.word	0x000003b0
        /*00f8*/ 	.word	0x000000ff
        /*00fc*/ 	.word	0x00036028
        /*0100*/ 	.short	0x0100
        /*0102*/ 	.byte	0x08
	.zero		1


	//   ....[11]....
        /*0104*/ 	.word	0x000003c0
        /*0108*/ 	.word	0x000000ff
        /*010c*/ 	.word	0x000360b8
        /*0110*/ 	.short	0x0100
        /*0112*/ 	.byte	0x08
	.zero		1


	//   ....[12]....
        /*0114*/ 	.word	0x000003d0
        /*0118*/ 	.word	0x000000ff
        /*011c*/ 	.word	0x00036030
        /*0120*/ 	.short	0x0100
        /*0122*/ 	.byte	0x08
	.zero		1


	//   ....[13]....
        /*0124*/ 	.word	0x000003e0
        /*0128*/ 	.word	0x000000ff
        /*012c*/ 	.word	0x000360c0
        /*0130*/ 	.short	0x0100
        /*0132*/ 	.byte	0x08
	.zero		1


	//   ....[14]....
        /*0134*/ 	.word	0x000003f0
        /*0138*/ 	.word	0x000000ff
        /*013c*/ 	.word	0x00036038
        /*0140*/ 	.short	0x0100
        /*0142*/ 	.byte	0x08
	.zero		1


	//   ....[15]....
        /*0144*/ 	.word	0x00000400
        /*0148*/ 	.word	0x000000ff
        /*014c*/ 	.word	0x000360c8
        /*0150*/ 	.short	0x0100
        /*0152*/ 	.byte	0x08
	.zero		1


	//   ....[16]....
        /*0154*/ 	.word	0x00000410
        /*0158*/ 	.word	0x000000ff
        /*015c*/ 	.word	0x00036040
        /*0160*/ 	.short	0x0100
        /*0162*/ 	.byte	0x08
	.zero		1


	//   ....[17]....
        /*0164*/ 	.word	0x00000420
        /*0168*/ 	.word	0x000000ff
        /*016c*/ 	.word	0x000360d0
        /*0170*/ 	.short	0x0100
        /*0172*/ 	.byte	0x08
	.zero		1


	//   ....[18]....
        /*0174*/ 	.word	0x00000430
        /*0178*/ 	.word	0x000000ff
        /*017c*/ 	.word	0x00036048
        /*0180*/ 	.short	0x0100
        /*0182*/ 	.byte	0x08
	.zero		1


	//   ....[19]....
        /*0184*/ 	.word	0x00000440
        /*0188*/ 	.word	0x000000ff
        /*018c*/ 	.word	0x000360d8
        /*0190*/ 	.short	0x0100
        /*0192*/ 	.byte	0x08
	.zero		1


	//   ....[20]....
        /*0194*/ 	.word	0x00000450
        /*0198*/ 	.word	0x000000ff
        /*019c*/ 	.word	0x00036050
        /*01a0*/ 	.short	0x0100
        /*01a2*/ 	.byte	0x08
	.zero		1


	//   ....[21]....
        /*01a4*/ 	.word	0x00000460
        /*01a8*/ 	.word	0x000000ff
        /*01ac*/ 	.word	0x000360e0
        /*01b0*/ 	.short	0x0100
        /*01b2*/ 	.byte	0x08
	.zero		1


	//   ....[22]....
        /*01b4*/ 	.word	0x00000470
        /*01b8*/ 	.word	0x000000ff
        /*01bc*/ 	.word	0x00036058
        /*01c0*/ 	.short	0x0100
        /*01c2*/ 	.byte	0x08
	.zero		1


	//   ....[23]....
        /*01c4*/ 	.word	0x00000480
        /*01c8*/ 	.word	0x000000ff
        /*01cc*/ 	.word	0x000360e8
        /*01d0*/ 	.short	0x0100
        /*01d2*/ 	.byte	0x08
	.zero		1


	//   ....[24]....
        /*01d4*/ 	.word	0x00000490
        /*01d8*/ 	.word	0x000000ff
        /*01dc*/ 	.word	0x00036060
        /*01e0*/ 	.short	0x0100
        /*01e2*/ 	.byte	0x08
	.zero		1


	//   ....[25]....
        /*01e4*/ 	.word	0x000004a0
        /*01e8*/ 	.word	0x000000ff
        /*01ec*/ 	.word	0x000360f0
        /*01f0*/ 	.short	0x0100
        /*01f2*/ 	.byte	0x08
	.zero		1


	//   ....[26]....
        /*01f4*/ 	.word	0x000004b0
        /*01f8*/ 	.word	0x000000ff
        /*01fc*/ 	.word	0x00036068
        /*0200*/ 	.short	0x0100
        /*0202*/ 	.byte	0x08
	.zero		1


	//   ....[27]....
        /*0204*/ 	.word	0x000004c0
        /*0208*/ 	.word	0x000000ff
        /*020c*/ 	.word	0x000360f8
        /*0210*/ 	.short	0x0100
        /*0212*/ 	.byte	0x08
	.zero		1


	//   ....[28]....
        /*0214*/ 	.word	0x000004d0
        /*0218*/ 	.word	0x000000ff
        /*021c*/ 	.word	0x00036070
        /*0220*/ 	.short	0x0100
        /*0222*/ 	.byte	0x08
	.zero		1


	//   ....[29]....
        /*0224*/ 	.word	0x000004e0
        /*0228*/ 	.word	0x000000ff
        /*022c*/ 	.word	0x00036100
        /*0230*/ 	.short	0x0100
        /*0232*/ 	.byte	0x08
	.zero		1


	//   ....[30]....
        /*0234*/ 	.word	0x000004f0
        /*0238*/ 	.word	0x000000ff
        /*023c*/ 	.word	0x00036078
        /*0240*/ 	.short	0x0100
        /*0242*/ 	.byte	0x08
	.zero		1


	//   ....[31]....
        /*0244*/ 	.word	0x00000500
        /*0248*/ 	.word	0x000000ff
        /*024c*/ 	.word	0x00036108
        /*0250*/ 	.short	0x0100
        /*0252*/ 	.byte	0x08
	.zero		1


	//   ....[32]....
        /*0254*/ 	.word	0x00000510
        /*0258*/ 	.word	0x000000ff
        /*025c*/ 	.word	0x00036080
        /*0260*/ 	.short	0x0100
        /*0262*/ 	.byte	0x08
	.zero		1


	//   ....[33]....
        /*0264*/ 	.word	0x00000520
        /*0268*/ 	.word	0x000000ff
        /*026c*/ 	.word	0x00036110
        /*0270*/ 	.short	0x0100
        /*0272*/ 	.byte	0x08
	.zero		1


	//   ....[34]....
        /*0274*/ 	.word	0x00000530
        /*0278*/ 	.word	0x000000ff
        /*027c*/ 	.word	0x00036088
        /*0280*/ 	.short	0x0100
        /*0282*/ 	.byte	0x08
	.zero		1


	//   ....[35]....
        /*0284*/ 	.word	0x00000540
        /*0288*/ 	.word	0x000000ff
        /*028c*/ 	.word	0x00036118
        /*0290*/ 	.short	0x0100
        /*0292*/ 	.byte	0x08
	.zero		1


	//   ....[36]....
        /*0294*/ 	.word	0x00001260
        /*0298*/ 	.word	0x0000000a
        /*029c*/ 	.word	0x00036000
        /*02a0*/ 	.short	0x010a
        /*02a2*/ 	.byte	0x3f
	.zero		1


	//   ....[37]....
        /*02a4*/ 	.word	0x00001520
        /*02a8*/ 	.word	0x0000000c
        /*02ac*/ 	.word	0x00036000
        /*02b0*/ 	.short	0x010a
        /*02b2*/ 	.byte	0x3f
	.zero		1


	//   ....[38]....
        /*02b4*/ 	.word	0x00001680
        /*02b8*/ 	.word	0x0000000b
        /*02bc*/ 	.word	0x00000000
        /*02c0*/ 	.short	0x0101
        /*02c2*/ 	.byte	0x3f
	.zero		1


	//   ....[39]....
        /*02c4*/ 	.word	0x000018d0
        /*02c8*/ 	.word	0x00000007
        /*02cc*/ 	.word	0x00000000
        /*02d0*/ 	.short	0x0101
        /*02d2*/ 	.byte	0x3f
	.zero		1


	//   ....[40]....
        /*02d4*/ 	.word	0x00006200
        /*02d8*/ 	.word	0x0000000b
        /*02dc*/ 	.word	0x00036090
        /*02e0*/ 	.short	0x010a
        /*02e2*/ 	.byte	0x3f
	.zero		1


	//   ....[41]....
        /*02e4*/ 	.word	0x00006930
        /*02e8*/ 	.word	0x00000003
        /*02ec*/ 	.word	0x00000000
        /*02f0*/ 	.short	0x010a
        /*02f2*/ 	.byte	0x3f
	.zero		1


	//   ....[42]....
        /*02f4*/ 	.word	0x000069e0
        /*02f8*/ 	.word	0x00000000
        /*02fc*/ 	.word	0x00000000
        /*0300*/ 	.short	0x010a
        /*0302*/ 	.byte	0x3f
	.zero		1


	//   ....[43]....
        /*0304*/ 	.word	0x00006a90
        /*0308*/ 	.word	0x00000000
        /*030c*/ 	.word	0x00000000
        /*0310*/ 	.short	0x010a
        /*0312*/ 	.byte	0x3f
	.zero		1


	//   ....[44]....
        /*0314*/ 	.word	0x00006b40
        /*0318*/ 	.word	0x00000000
        /*031c*/ 	.word	0x00000000
        /*0320*/ 	.short	0x010a
        /*0322*/ 	.byte	0x3f
	.zero		1


	//   ....[45]....
        /*0324*/ 	.word	0x00006bf0
        /*0328*/ 	.word	0x00000000
        /*032c*/ 	.word	0x00000000
        /*0330*/ 	.short	0x010a
        /*0332*/ 	.byte	0x3f
	.zero		1


	//   ....[46]....
        /*0334*/ 	.word	0x00006ca0
        /*0338*/ 	.word	0x00000000
        /*033c*/ 	.word	0x00000000
        /*0340*/ 	.short	0x010a
        /*0342*/ 	.byte	0x3f
	.zero		1


	//   ....[47]....
        /*0344*/ 	.word	0x00006d50
        /*0348*/ 	.word	0x00000000
        /*034c*/ 	.word	0x00000000
        /*0350*/ 	.short	0x010a
        /*0352*/ 	.byte	0x3f
	.zero		1


	//   ....[48]....
        /*0354*/ 	.word	0x00006e00
        /*0358*/ 	.word	0x00000000
        /*035c*/ 	.word	0x00000000
        /*0360*/ 	.short	0x010a
        /*0362*/ 	.byte	0x3f
	.zero		1


	//   ....[49]....
        /*0364*/ 	.word	0x00006eb0
        /*0368*/ 	.word	0x00000000
        /*036c*/ 	.word	0x00000000
        /*0370*/ 	.short	0x010a
        /*0372*/ 	.byte	0x3f
	.zero		1


	//   ....[50]....
        /*0374*/ 	.word	0x00006f60
        /*0378*/ 	.word	0x00000000
        /*037c*/ 	.word	0x00000000
        /*0380*/ 	.short	0x010a
        /*0382*/ 	.byte	0x3f
	.zero		1


	//   ....[51]....
        /*0384*/ 	.word	0x00007010
        /*0388*/ 	.word	0x00000000
        /*038c*/ 	.word	0x00000000
        /*0390*/ 	.short	0x010a
        /*0392*/ 	.byte	0x3f
	.zero		1


	//   ....[52]....
        /*0394*/ 	.word	0x000070c0
        /*0398*/ 	.word	0x00000000
        /*039c*/ 	.word	0x00000000
        /*03a0*/ 	.short	0x010a
        /*03a2*/ 	.byte	0x3f
	.zero		1


	//   ....[53]....
        /*03a4*/ 	.word	0x00007170
        /*03a8*/ 	.word	0x00000000
        /*03ac*/ 	.word	0x00000000
        /*03b0*/ 	.short	0x010a
        /*03b2*/ 	.byte	0x3f
	.zero		1


	//   ....[54]....
        /*03b4*/ 	.word	0x00007220
        /*03b8*/ 	.word	0x00000000
        /*03bc*/ 	.word	0x00000000
        /*03c0*/ 	.short	0x010a
        /*03c2*/ 	.byte	0x3f
	.zero		1


	//   ....[55]....
        /*03c4*/ 	.word	0x000072d0
        /*03c8*/ 	.word	0x00000000
        /*03cc*/ 	.word	0x00000000
        /*03d0*/ 	.short	0x010a
        /*03d2*/ 	.byte	0x3f
	.zero		1


	//   ....[56]....
        /*03d4*/ 	.word	0x00007380
        /*03d8*/ 	.word	0x00000000
        /*03dc*/ 	.word	0x00000000
        /*03e0*/ 	.short	0x010a
        /*03e2*/ 	.byte	0x3f
	.zero		1


	//   ....[57]....
        /*03e4*/ 	.word	0x00007430
        /*03e8*/ 	.word	0x00000000
        /*03ec*/ 	.word	0x00000000
        /*03f0*/ 	.short	0x010a
        /*03f2*/ 	.byte	0x3f
	.zero		1


	//   ....[58]....
        /*03f4*/ 	.word	0x000074e0
        /*03f8*/ 	.word	0x00000007
        /*03fc*/ 	.word	0x00000000
        /*0400*/ 	.short	0x010a
        /*0402*/ 	.byte	0x3f
	.zero		1


	//----- nvinfo : EIATTR_NUM_MBARRIERS
	.align		4
.L_26:
        /*0404*/ 	.byte	0x03, 0x38
        /*0406*/ 	.short	0x0024


	//----- nvinfo : EIATTR_EXIT_INSTR_OFFSETS
	.align		4
        /*0408*/ 	.byte	0x04, 0x1c
        /*040a*/ 	.short	(.L_28 - .L_27)


	//   ....[0]....
.L_27:
        /*040c*/ 	.word	0x00000f90


	//   ....[1]....
        /*0410*/ 	.word	0x00001b10


	//   ....[2]....
        /*0414*/ 	.word	0x00001c20


	//   ....[3]....
        /*0418*/ 	.word	0x00004d70


	//   ....[4]....
        /*041c*/ 	.word	0x00004da0


	//   ....[5]....
        /*0420*/ 	.word	0x00005ff0


	//   ....[6]....
        /*0424*/ 	.word	0x00006020


	//   ....[7]....
        /*0428*/ 	.word	0x00006040


	//   ....[8]....
        /*042c*/ 	.word	0x00006820


	//   ....[9]....
        /*0430*/ 	.word	0x00007510


	//----- nvinfo : EIATTR_MAX_THREADS
	.align		4
.L_28:
        /*0434*/ 	.byte	0x04, 0x05
        /*0436*/ 	.short	(.L_30 - .L_29)
.L_29:
        /*0438*/ 	.word	0x00000100
        /*043c*/ 	.word	0x00000001
        /*0440*/ 	.word	0x00000001


	//----- nvinfo : EIATTR_CRS_STACK_SIZE
	.align		4
.L_30:
        /*0444*/ 	.byte	0x04, 0x1e
        /*0446*/ 	.short	(.L_32 - .L_31)
.L_31:
        /*0448*/ 	.word	0x00000000


	//----- nvinfo : EIATTR_CBANK_PARAM_SIZE
	.align		4
.L_32:
        /*044c*/ 	.byte	0x03, 0x19
        /*044e*/ 	.short	0x03f0


	//----- nvinfo : EIATTR_PARAM_CBANK
	.align		4
        /*0450*/ 	.byte	0x04, 0x0a
        /*0452*/ 	.short	(.L_34 - .L_33)
	.align		4
.L_33:
        /*0454*/ 	.word	index@(.nv.constant0._ZN7cutlass13device_kernelINS_4conv6kernel13ConvUniversalINS1_16ConvProblemShapeILNS1_8OperatorE2ELi2EEENS1_10collective14CollectiveConvINS1_46MainloopSm90TmaGmmaWarpSpecializedImplicitGemmILS5_2ELi18ELi2EN4cute5tupleIJNSA_1CILi2EEENSC_ILi1EEESE_EEENS1_36KernelImplicitTmaWarpSpecializedSm90ELi1EEENSB_IJNSC_ILi64EEENSB_IJNSC_ILi128EEEEEENSB_IJNSC_ILi32EEEEEEEEENS_6half_tESO_NSA_8TiledMMAINSA_8MMA_AtomIJNSA_4SM904GMMA26MMA_64x128x16_F32F16F16_SSILNSS_5MajorE1ELSU_1ELNSS_7ScaleInE1ELSV_1EEEEEENSA_6LayoutINSB_IJSE_SE_SE_EEENSB_IJNSC_ILi0EEES10_S10_EEEEENSB_IJNSA_10UnderscoreES13_S13_EEEEENS7_6detail26Sm90ImplicitGemmTileTraitsINSA_13SM90_TMA_LOADENSA_14ComposedLayoutINSA_7SwizzleILi3ELi4ELi3EEENSA_18smem_ptr_flag_bitsILi16EEENSY_INSB_IJNSB_IJSI_SE_EEENSB_IJNSC_ILi8EEENSC_ILi4EEEEEENSB_IJSE_NSC_ILi18EEEEEEEEENSB_IJNSB_IJSE_S10_EEENSB_IJSI_NSC_ILi512EEEEEENSB_IJS10_NSC_ILi2048EEEEEEEEEEEEEvEENS17_INSA_30SM90_TMA_LOAD_IM2COL_MULTICASTENS19_IS1B_S1D_NSY_INSB_IJNSB_IJSI_SD_EEES1H_S1J_EEENSB_IJNSB_IJSE_S1O_EEES1N_NSB_IJS10_NSC_ILi4096EEEEEEEEEEEEEvEEEENS_8epilogue10collective6detail29Sm90TmaWarpSpecializedAdapterINS26_15DefaultEpilogueISO_NSB_IJlNSB_IJSE_llEEES10_EEES2B_NS25_6thread17LinearCombinationISO_Li1EffLNS2C_9ScaleType4KindE0ELNS_15FloatRoundStyleE2ESO_EENS_4gemm15EpilogueDefaultEEEEEvvEEEEvNT_6ParamsE)
        /*0458*/ 	.short	0x0210
        /*045a*/ 	.short	0x03f0


	//----- nvinfo : EIATTR_SW_WAR
	.align		4
.L_34:
        /*045c*/ 	.byte	0x04, 0x36
        /*045e*/ 	.short	(.L_36 - .L_35)
.L_35:
        /*0460*/ 	.word	0x00000008
.L_36:


//--------------------- .nv.callgraph             --------------------------
	.section	.nv.callgraph,"",@"SHT_CUDA_CALLGRAPH"
	.align	4
	.sectionentsize	8
	.align		4
        /*0000*/ 	.word	0x00000000
	.align		4
        /*0004*/ 	.word	0xffffffff
	.align		4
        /*0008*/ 	.word	0x00000000
	.align		4
        /*000c*/ 	.word	0xfffffffe
	.align		4
        /*0010*/ 	.word	0x00000000
	.align		4
        /*0014*/ 	.word	0xfffffffd
	.align		4
        /*0018*/ 	.word	0x00000000
	.align		4
        /*001c*/ 	.word	0xfffffffc


//--------------------- .nv.constant4             --------------------------
	.section	.nv.constant4,"a",@progbits
	.align	8
	.align		8
.nv.constant4:
        /*0000*/ 	.dword	_ZN39_INTERNAL_474bad67_4_k_cu_b420f7b3_27794cuda3std3__45__cpo5beginE
	.align		8
        /*0008*/ 	.dword	_ZN39_INTERNAL_474bad67_4_k_cu_b420f7b3_27794cuda3std3__45__cpo3endE
	.align		8
        /*0010*/ 	.dword	_ZN39_INTERNAL_474bad67_4_k_cu_b420f7b3_27794cuda3std3__45__cpo6cbeginE
	.align		8
        /*0018*/ 	.dword	_ZN39_INTERNAL_474bad67_4_k_cu_b420f7b3_27794cuda3std3__45__cpo4cendE
	.align		8
        /*0020*/ 	.dword	_ZN39_INTERNAL_474bad67_4_k_cu_b420f7b3_27794cuda3std3__441_GLOBAL__N__474bad67_4_k_cu_b420f7b3_27796ignoreE
	.align		8
        /*0028*/ 	.dword	_ZN39_INTERNAL_474bad67_4_k_cu_b420f7b3_27794cuda3std3__419piecewise_constructE
	.align		8
        /*0030*/ 	.dword	_ZN39_INTERNAL_474bad67_4_k_cu_b420f7b3_27794cuda3std3__48in_placeE
	.align		8
        /*0038*/ 	.dword	_ZN39_INTERNAL_474bad67_4_k_cu_b420f7b3_27794cuda3std6ranges3__45__cpo4swapE
	.align		8
        /*0040*/ 	.dword	_ZN39_INTERNAL_474bad67_4_k_cu_b420f7b3_27794cuda3std6ranges3__45__cpo9iter_moveE
	.align		8
        /*0048*/ 	.dword	_ZN39_INTERNAL_474bad67_4_k_cu_b420f7b3_27794cute7productE
	.align		8
        /*0050*/ 	.dword	_ZN39_INTERNAL_474bad67_4_k_cu_b420f7b3_27794cute1_E


//--------------------- .text._ZN7cutlass13device_kernelINS_4conv6kernel13ConvUniversalINS1_16ConvProblemShapeILNS1_8OperatorE2ELi2EEENS1_10collective14CollectiveConvINS1_46MainloopSm90TmaGmmaWarpSpecializedImplicitGemmILS5_2ELi18ELi2EN4cute5tupleIJNSA_1CILi2EEENSC_ILi1EEESE_EEENS1_36KernelImplicitTmaWarpSpecializedSm90ELi1EEENSB_IJNSC_ILi64EEENSB_IJNSC_ILi128EEEEEENSB_IJNSC_ILi32EEEEEEEEENS_6half_tESO_NSA_8TiledMMAINSA_8MMA_AtomIJNSA_4SM904GMMA26MMA_64x128x16_F32F16F16_SSILNSS_5MajorE1ELSU_1ELNSS_7ScaleInE1ELSV_1EEEEEENSA_6LayoutINSB_IJSE_SE_SE_EEENSB_IJNSC_ILi0EEES10_S10_EEEEENSB_IJNSA_10UnderscoreES13_S13_EEEEENS7_6detail26Sm90ImplicitGemmTileTraitsINSA_13SM90_TMA_LOADENSA_14ComposedLayoutINSA_7SwizzleILi3ELi4ELi3EEENSA_18smem_ptr_flag_bitsILi16EEENSY_INSB_IJNSB_IJSI_SE_EEENSB_IJNSC_ILi8EEENSC_ILi4EEEEEENSB_IJSE_NSC_ILi18EEEEEEEEENSB_IJNSB_IJSE_S10_EEENSB_IJSI_NSC_ILi512EEEEEENSB_IJS10_NSC_ILi2048EEEEEEEEEEEEEvEENS17_INSA_30SM90_TMA_LOAD_IM2COL_MULTICASTENS19_IS1B_S1D_NSY_INSB_IJNSB_IJSI_SD_EEES1H_S1J_EEENSB_IJNSB_IJSE_S1O_EEES1N_NSB_IJS10_NSC_ILi4096EEEEEEEEEEEEEvEEEENS_8epilogue10collective6detail29Sm90TmaWarpSpecializedAdapterINS26_15DefaultEpilogueISO_NSB_IJlNSB_IJSE_llEEES10_EEES2B_NS25_6thread17LinearCombinationISO_Li1EffLNS2C_9ScaleType4KindE0ELNS_15FloatRoundStyleE2ESO_EENS_4gemm15EpilogueDefaultEEEEEvvEEEEvNT_6ParamsE --------------------------
	.section	.text._ZN7cutlass13device_kernelINS_4conv6kernel13ConvUniversalINS1_16ConvProblemShapeILNS1_8OperatorE2ELi2EEENS1_10collective14CollectiveConvINS1_46MainloopSm90TmaGmmaWarpSpecializedImplicitGemmILS5_2ELi18ELi2EN4cute5tupleIJNSA_1CILi2EEENSC_ILi1EEESE_EEENS1_36KernelImplicitTmaWarpSpecializedSm90ELi1EEENSB_IJNSC_ILi64EEENSB_IJNSC_ILi128EEEEEENSB_IJNSC_ILi32EEEEEEEEENS_6half_tESO_NSA_8TiledMMAINSA_8MMA_AtomIJNSA_4SM904GMMA26MMA_64x128x16_F32F16F16_SSILNSS_5MajorE1ELSU_1ELNSS_7ScaleInE1ELSV_1EEEEEENSA_6LayoutINSB_IJSE_SE_SE_EEENSB_IJNSC_ILi0EEES10_S10_EEEEENSB_IJNSA_10UnderscoreES13_S13_EEEEENS7_6detail26Sm90ImplicitGemmTileTraitsINSA_13SM90_TMA_LOADENSA_14ComposedLayoutINSA_7SwizzleILi3ELi4ELi3EEENSA_18smem_ptr_flag_bitsILi16EEENSY_INSB_IJNSB_IJSI_SE_EEENSB_IJNSC_ILi8EEENSC_ILi4EEEEEENSB_IJSE_NSC_ILi18EEEEEEEEENSB_IJNSB_IJSE_S10_EEENSB_IJSI_NSC_ILi512EEEEEENSB_IJS10_NSC_ILi2048EEEEEEEEEEEEEvEENS17_INSA_30SM90_TMA_LOAD_IM2COL_MULTICASTENS19_IS1B_S1D_NSY_INSB_IJNSB_IJSI_SD_EEES1H_S1J_EEENSB_IJNSB_IJSE_S1O_EEES1N_NSB_IJS10_NSC_ILi4096EEEEEEEEEEEEEvEEEENS_8epilogue10collective6detail29Sm90TmaWarpSpecializedAdapterINS26_15DefaultEpilogueISO_NSB_IJlNSB_IJSE_llEEES10_EEES2B_NS25_6thread17LinearCombinationISO_Li1EffLNS2C_9ScaleType4KindE0ELNS_15FloatRoundStyleE2ESO_EENS_4gemm15EpilogueDefaultEEEEEvvEEEEvNT_6ParamsE,"ax",@progbits
	.align	128
.text._ZN7cutlass13device_kernelINS_4conv6kernel13ConvUniversalINS1_16ConvProblemShapeILNS1_8OperatorE2ELi2EEENS1_10collective14CollectiveConvINS1_46MainloopSm90TmaGmmaWarpSpecializedImplicitGemmILS5_2ELi18ELi2EN4cute5tupleIJNSA_1CILi2EEENSC_ILi1EEESE_EEENS1_36KernelImplicitTmaWarpSpecializedSm90ELi1EEENSB_IJNSC_ILi64EEENSB_IJNSC_ILi128EEEEEENSB_IJNSC_ILi32EEEEEEEEENS_6half_tESO_NSA_8TiledMMAINSA_8MMA_AtomIJNSA_4SM904GMMA26MMA_64x128x16_F32F16F16_SSILNSS_5MajorE1ELSU_1ELNSS_7ScaleInE1ELSV_1EEEEEENSA_6LayoutINSB_IJSE_SE_SE_EEENSB_IJNSC_ILi0EEES10_S10_EEEEENSB_IJNSA_10UnderscoreES13_S13_EEEEENS7_6detail26Sm90ImplicitGemmTileTraitsINSA_13SM90_TMA_LOADENSA_14ComposedLayoutINSA_7SwizzleILi3ELi4ELi3EEENSA_18smem_ptr_flag_bitsILi16EEENSY_INSB_IJNSB_IJSI_SE_EEENSB_IJNSC_ILi8EEENSC_ILi4EEEEEENSB_IJSE_NSC_ILi18EEEEEEEEENSB_IJNSB_IJSE_S10_EEENSB_IJSI_NSC_ILi512EEEEEENSB_IJS10_NSC_ILi2048EEEEEEEEEEEEEvEENS17_INSA_30SM90_TMA_LOAD_IM2COL_MULTICASTENS19_IS1B_S1D_NSY_INSB_IJNSB_IJSI_SD_EEES1H_S1J_EEENSB_IJNSB_IJSE_S1O_EEES1N_NSB_IJS10_NSC_ILi4096EEEEEEEEEEEEEvEEEENS_8epilogue10collective6detail29Sm90TmaWarpSpecializedAdapterINS26_15DefaultEpilogueISO_NSB_IJlNSB_IJSE_llEEES10_EEES2B_NS25_6thread17LinearCombinationISO_Li1EffLNS2C_9ScaleType4KindE0ELNS_15FloatRoundStyleE2ESO_EENS_4gemm15EpilogueDefaultEEEEEvvEEEEvNT_6ParamsE:
        .type           _ZN7cutlass13device_kernelINS_4conv6kernel13ConvUniversalINS1_16ConvProblemShapeILNS1_8OperatorE2ELi2EEENS1_10collective14CollectiveConvINS1_46MainloopSm90TmaGmmaWarpSpecializedImplicitGemmILS5_2ELi18ELi2EN4cute5tupleIJNSA_1CILi2EEENSC_ILi1EEESE_EEENS1_36KernelImplicitTmaWarpSpecializedSm90ELi1EEENSB_IJNSC_ILi64EEENSB_IJNSC_ILi128EEEEEENSB_IJNSC_ILi32EEEEEEEEENS_6half_tESO_NSA_8TiledMMAINSA_8MMA_AtomIJNSA_4SM904GMMA26MMA_64x128x16_F32F16F16_SSILNSS_5MajorE1ELSU_1ELNSS_7ScaleInE1ELSV_1EEEEEENSA_6LayoutINSB_IJSE_SE_SE_EEENSB_IJNSC_ILi0EEES10_S10_EEEEENSB_IJNSA_10UnderscoreES13_S13_EEEEENS7_6detail26Sm90ImplicitGemmTileTraitsINSA_13SM90_TMA_LOADENSA_14ComposedLayoutINSA_7SwizzleILi3ELi4ELi3EEENSA_18smem_ptr_flag_bitsILi16EEENSY_INSB_IJNSB_IJSI_SE_EEENSB_IJNSC_ILi8EEENSC_ILi4EEEEEENSB_IJSE_NSC_ILi18EEEEEEEEENSB_IJNSB_IJSE_S10_EEENSB_IJSI_NSC_ILi512EEEEEENSB_IJS10_NSC_ILi2048EEEEEEEEEEEEEvEENS17_INSA_30SM90_TMA_LOAD_IM2COL_MULTICASTENS19_IS1B_S1D_NSY_INSB_IJNSB_IJSI_SD_EEES1H_S1J_EEENSB_IJNSB_IJSE_S1O_EEES1N_NSB_IJS10_NSC_ILi4096EEEEEEEEEEEEEvEEEENS_8epilogue10collective6detail29Sm90TmaWarpSpecializedAdapterINS26_15DefaultEpilogueISO_NSB_IJlNSB_IJSE_llEEES10_EEES2B_NS25_6thread17LinearCombinationISO_Li1EffLNS2C_9ScaleType4KindE0ELNS_15FloatRoundStyleE2ESO_EENS_4gemm15EpilogueDefaultEEEEEvvEEEEvNT_6ParamsE,@function
        .size           _ZN7cutlass13device_kernelINS_4conv6kernel13ConvUniversalINS1_16ConvProblemShapeILNS1_8OperatorE2ELi2EEENS1_10collective14CollectiveConvINS1_46MainloopSm90TmaGmmaWarpSpecializedImplicitGemmILS5_2ELi18ELi2EN4cute5tupleIJNSA_1CILi2EEENSC_ILi1EEESE_EEENS1_36KernelImplicitTmaWarpSpecializedSm90ELi1EEENSB_IJNSC_ILi64EEENSB_IJNSC_ILi128EEEEEENSB_IJNSC_ILi32EEEEEEEEENS_6half_tESO_NSA_8TiledMMAINSA_8MMA_AtomIJNSA_4SM904GMMA26MMA_64x128x16_F32F16F16_SSILNSS_5MajorE1ELSU_1ELNSS_7ScaleInE1ELSV_1EEEEEENSA_6LayoutINSB_IJSE_SE_SE_EEENSB_IJNSC_ILi0EEES10_S10_EEEEENSB_IJNSA_10UnderscoreES13_S13_EEEEENS7_6detail26Sm90ImplicitGemmTileTraitsINSA_13SM90_TMA_LOADENSA_14ComposedLayoutINSA_7SwizzleILi3ELi4ELi3EEENSA_18smem_ptr_flag_bitsILi16EEENSY_INSB_IJNSB_IJSI_SE_EEENSB_IJNSC_ILi8EEENSC_ILi4EEEEEENSB_IJSE_NSC_ILi18EEEEEEEEENSB_IJNSB_IJSE_S10_EEENSB_IJSI_NSC_ILi512EEEEEENSB_IJS10_NSC_ILi2048EEEEEEEEEEEEEvEENS17_INSA_30SM90_TMA_LOAD_IM2COL_MULTICASTENS19_IS1B_S1D_NSY_INSB_IJNSB_IJSI_SD_EEES1H_S1J_EEENSB_IJNSB_IJSE_S1O_EEES1N_NSB_IJS10_NSC_ILi4096EEEEEEEEEEEEEvEEEENS_8epilogue10collective6detail29Sm90TmaWarpSpecializedAdapterINS26_15DefaultEpilogueISO_NSB_IJlNSB_IJSE_llEEES10_EEES2B_NS25_6thread17LinearCombinationISO_Li1EffLNS2C_9ScaleType4KindE0ELNS_15FloatRoundStyleE2ESO_EENS_4gemm15EpilogueDefaultEEEEEvvEEEEvNT_6ParamsE,(.L_x_178 - _ZN7cutlass13device_kernelINS_4conv6kernel13ConvUniversalINS1_16ConvProblemShapeILNS1_8OperatorE2ELi2EEENS1_10collective14CollectiveConvINS1_46MainloopSm90TmaGmmaWarpSpecializedImplicitGemmILS5_2ELi18ELi2EN4cute5tupleIJNSA_1CILi2EEENSC_ILi1EEESE_EEENS1_36KernelImplicitTmaWarpSpecializedSm90ELi1EEENSB_IJNSC_ILi64EEENSB_IJNSC_ILi128EEEEEENSB_IJNSC_ILi32EEEEEEEEENS_6half_tESO_NSA_8TiledMMAINSA_8MMA_AtomIJNSA_4SM904GMMA26MMA_64x128x16_F32F16F16_SSILNSS_5MajorE1ELSU_1ELNSS_7ScaleInE1ELSV_1EEEEEENSA_6LayoutINSB_IJSE_SE_SE_EEENSB_IJNSC_ILi0EEES10_S10_EEEEENSB_IJNSA_10UnderscoreES13_S13_EEEEENS7_6detail26Sm90ImplicitGemmTileTraitsINSA_13SM90_TMA_LOADENSA_14ComposedLayoutINSA_7SwizzleILi3ELi4ELi3EEENSA_18smem_ptr_flag_bitsILi16EEENSY_INSB_IJNSB_IJSI_SE_EEENSB_IJNSC_ILi8EEENSC_ILi4EEEEEENSB_IJSE_NSC_ILi18EEEEEEEEENSB_IJNSB_IJSE_S10_EEENSB_IJSI_NSC_ILi512EEEEEENSB_IJS10_NSC_ILi2048EEEEEEEEEEEEEvEENS17_INSA_30SM90_TMA_LOAD_IM2COL_MULTICASTENS19_IS1B_S1D_NSY_INSB_IJNSB_IJSI_SD_EEES1H_S1J_EEENSB_IJNSB_IJSE_S1O_EEES1N_NSB_IJS10_NSC_ILi4096EEEEEEEEEEEEEvEEEENS_8epilogue10collective6detail29Sm90TmaWarpSpecializedAdapterINS26_15DefaultEpilogueISO_NSB_IJlNSB_IJSE_llEEES10_EEES2B_NS25_6thread17LinearCombinationISO_Li1EffLNS2C_9ScaleType4KindE0ELNS_15FloatRoundStyleE2ESO_EENS_4gemm15EpilogueDefaultEEEEEvvEEEEvNT_6ParamsE)
        .other          _ZN7cutlass13device_kernelINS_4conv6kernel13ConvUniversalINS1_16ConvProblemShapeILNS1_8OperatorE2ELi2EEENS1_10collective14CollectiveConvINS1_46MainloopSm90TmaGmmaWarpSpecializedImplicitGemmILS5_2ELi18ELi2EN4cute5tupleIJNSA_1CILi2EEENSC_ILi1EEESE_EEENS1_36KernelImplicitTmaWarpSpecializedSm90ELi1EEENSB_IJNSC_ILi64EEENSB_IJNSC_ILi128EEEEEENSB_IJNSC_ILi32EEEEEEEEENS_6half_tESO_NSA_8TiledMMAINSA_8MMA_AtomIJNSA_4SM904GMMA26MMA_64x128x16_F32F16F16_SSILNSS_5MajorE1ELSU_1ELNSS_7ScaleInE1ELSV_1EEEEEENSA_6LayoutINSB_IJSE_SE_SE_EEENSB_IJNSC_ILi0EEES10_S10_EEEEENSB_IJNSA_10UnderscoreES13_S13_EEEEENS7_6detail26Sm90ImplicitGemmTileTraitsINSA_13SM90_TMA_LOADENSA_14ComposedLayoutINSA_7SwizzleILi3ELi4ELi3EEENSA_18smem_ptr_flag_bitsILi16EEENSY_INSB_IJNSB_IJSI_SE_EEENSB_IJNSC_ILi8EEENSC_ILi4EEEEEENSB_IJSE_NSC_ILi18EEEEEEEEENSB_IJNSB_IJSE_S10_EEENSB_IJSI_NSC_ILi512EEEEEENSB_IJS10_NSC_ILi2048EEEEEEEEEEEEEvEENS17_INSA_30SM90_TMA_LOAD_IM2COL_MULTICASTENS19_IS1B_S1D_NSY_INSB_IJNSB_IJSI_SD_EEES1H_S1J_EEENSB_IJNSB_IJSE_S1O_EEES1N_NSB_IJS10_NSC_ILi4096EEEEEEEEEEEEEvEEEENS_8epilogue10collective6detail29Sm90TmaWarpSpecializedAdapterINS26_15DefaultEpilogueISO_NSB_IJlNSB_IJSE_llEEES10_EEES2B_NS25_6thread17LinearCombinationISO_Li1EffLNS2C_9ScaleType4KindE0ELNS_15FloatRoundStyleE2ESO_EENS_4gemm15EpilogueDefaultEEEEEvvEEEEvNT_6ParamsE,@"STO_CUDA_ENTRY STV_DEFAULT"
_ZN7cutlass13device_kernelINS_4conv6kernel13ConvUniversalINS1_16ConvProblemShapeILNS1_8OperatorE2ELi2EEENS1_10collective14CollectiveConvINS1_46MainloopSm90TmaGmmaWarpSpecializedImplicitGemmILS5_2ELi18ELi2EN4cute5tupleIJNSA_1CILi2EEENSC_ILi1EEESE_EEENS1_36KernelImplicitTmaWarpSpecializedSm90ELi1EEENSB_IJNSC_ILi64EEENSB_IJNSC_ILi128EEEEEENSB_IJNSC_ILi32EEEEEEEEENS_6half_tESO_NSA_8TiledMMAINSA_8MMA_AtomIJNSA_4SM904GMMA26MMA_64x128x16_F32F16F16_SSILNSS_5MajorE1ELSU_1ELNSS_7ScaleInE1ELSV_1EEEEEENSA_6LayoutINSB_IJSE_SE_SE_EEENSB_IJNSC_ILi0EEES10_S10_EEEEENSB_IJNSA_10UnderscoreES13_S13_EEEEENS7_6detail26Sm90ImplicitGemmTileTraitsINSA_13SM90_TMA_LOADENSA_14ComposedLayoutINSA_7SwizzleILi3ELi4ELi3EEENSA_18smem_ptr_flag_bitsILi16EEENSY_INSB_IJNSB_IJSI_SE_EEENSB_IJNSC_ILi8EEENSC_ILi4EEEEEENSB_IJSE_NSC_ILi18EEEEEEEEENSB_IJNSB_IJSE_S10_EEENSB_IJSI_NSC_ILi512EEEEEENSB_IJS10_NSC_ILi2048EEEEEEEEEEEEEvEENS17_INSA_30SM90_TMA_LOAD_IM2COL_MULTICASTENS19_IS1B_S1D_NSY_INSB_IJNSB_IJSI_SD_EEES1H_S1J_EEENSB_IJNSB_IJSE_S1O_EEES1N_NSB_IJS10_NSC_ILi4096EEEEEEEEEEEEEvEEEENS_8epilogue10collective6detail29Sm90TmaWarpSpecializedAdapterINS26_15DefaultEpilogueISO_NSB_IJlNSB_IJSE_llEEES10_EEES2B_NS25_6thread17LinearCombinationISO_Li1EffLNS2C_9ScaleType4KindE0ELNS_15FloatRoundStyleE2ESO_EENS_4gemm15EpilogueDefaultEEEEEvvEEEEvNT_6ParamsE:
[----:B------:R-:W-:Y:S01]  /*0000*/  LDC R1, c[0x0][0x28] ;  /* 0x00000a00ff017b82 */ /* 0x000fe20000000800 */
[----:B------:R-:W0:Y:S01]  /*0010*/  S2R R14, SR_TID.X ;  /* 0x00000000000e7919 */ /* 0x000e220000002100 */
[----:B------:R-:W-:Y:S01]  /*0020*/  ELECT P0, URZ, PT ;  /* 0x00000000003f782f */ /* 0x000fe20003800000 */
[----:B------:R-:W-:Y:S01]  /*0030*/  BSSY B0, `(.L_x_0) ;  /* 0x0000010000007945 */ /* 0x000fe20003800000 */
[----:B------:R-:W1:Y:S01]  /*0040*/  S2R R16, SR_CTAID.X ;  /* 0x0000000000107919 */ /* 0x000e620000002500 */
[--C-:B0-----:R-:W-:Y:S02]  /*0050*/  SHF.R.U32.HI R0, RZ, 0x5, R14.reuse ;  /* 0x00000005ff007819 */ /* 0x101fe4000001160e */
[----:B------:R-:W-:-:S03]  /*0060*/  SHF.R.U32.HI R2, RZ, 0x7, R14 ;  /* 0x00000007ff027819 */ /* 0x000fc6000001160e */
[----:B------:R-:W0:Y:S04]  /*0070*/  SHFL.IDX PT, R3, R0, RZ, 0x1f ;  /* 0x00001fff00037589 */ /* 0x000e2800000e0000 */
[----:B------:R2:W3:Y:S01]  /*0080*/  SHFL.IDX PT, R10, R2, RZ, 0x1f ;  /* 0x00001fff020a7589 */ /* 0x0004e200000e0000 */
[----:B0-----:R-:W-:-:S13]  /*0090*/  ISETP.NE.OR P0, PT, R3, RZ, !P0 ;  /* 0x000000ff0300720c */ /* 0x001fda0004705670 */
[----:B-123--:R-:W-:Y:S05]  /*00a0*/  @P0 BRA `(.L_x_1) ;  /* 0x0000000000200947 */ /* 0x00efea0003800000 */
[----:B------:R-:W-:Y:S02]  /*00b0*/  ULDC.64 UR4, c[0x0][0x198] ;  /* 0x0000660000047ab9 */ /* 0x000fe40000000a00 */
[----:B------:R-:W-:Y:S02]  /*00c0*/  UIADD3 UR6, UP0, UR4, 0xf0, URZ ;  /* 0x000000f004067890 */ /* 0x000fe4000ff1e03f */
[----:B------:R-:W-:Y:S02]  /*00d0*/  UIADD3 UR4, UP1, UR4, 0x1f0, URZ ;  /* 0x000001f004047890 */ /* 0x000fe4000ff3e03f */
[----:B------:R-:W-:Y:S02]  /*00e0*/  UIADD3.X UR7, URZ, UR5, URZ, UP0, !UPT ;  /* 0x000000053f077290 */ /* 0x000fe400087fe43f */
[----:B------:R-:W-:-:S07]  /*00f0*/  UIADD3.X UR5, URZ, UR5, URZ, UP1, !UPT ;  /* 0x000000053f057290 */ /* 0x000fce0008ffe43f */
[----:B------:R0:W-:Y:S02]  /*0100*/  UTMACCTL.PF [UR6] ;  /* 0x00000000060079b9 */ /* 0x0001e40008040000 */
[----:B------:R0:W-:Y:S02]  /*0110*/  UTMACCTL.PF [UR4] ;  /* 0x00000000040079b9 */ /* 0x0001e40008040000 */
[----:B0-----:R-:W-:Y:S01]  /*0120*/  NOP ;  /* 0x0000000000007918 */ /* 0x001fe20000000000 */
.L_x_1:
[----:B------:R-:W-:Y:S05]  /*0130*/  BSYNC B0 ;  /* 0x0000000000007941 */ /* 0x000fea0003800000 */
.L_x_0:
[----:B------:R-:W0:Y:S01]  /*0140*/  SHFL.IDX PT, R0, R0, RZ, 0x1f ;  /* 0x00001fff00007589 */ /* 0x000e2200000e0000 */
[----:B------:R-:W-:Y:S02]  /*0150*/  SHF.R.S32.HI R5, RZ, 0x1f, R14 ;  /* 0x0000001fff057819 */ /* 0x000fe4000001140e */
[----:B------:R-:W-:Y:S01]  /*0160*/  I2FP.F32.U32 R6, R16 ;  /* 0x0000001000067245 */ /* 0x000fe20000201000 */
[----:B------:R-:W1:Y:S01]  /*0170*/  S2R R18, SR_CTAID.Y ;  /* 0x0000000000127919 */ /* 0x000e620000002600 */
[----:B------:R-:W-:-:S04]  /*0180*/  LEA.HI R5, R5, R14, RZ, 0x7 ;  /* 0x0000000e05057211 */ /* 0x000fc800078f38ff */
[----:B------:R-:W-:-:S05]  /*0190*/  LOP3.LUT R5, R5, 0xffffff80, RZ, 0xc0, !PT ;  /* 0xffffff8005057812 */ /* 0x000fca00078ec0ff */
[----:B------:R-:W-:-:S05]  /*01a0*/  IMAD.IADD R17, R14, 0x1, -R5 ;  /* 0x000000010e117824 */ /* 0x000fca00078e0a05 */
[----:B------:R-:W-:-:S04]  /*01b0*/  SHF.R.S32.HI R2, RZ, 0x1f, R17 ;  /* 0x0000001fff027819 */ /* 0x000fc80000011411 */
[----:B------:R-:W-:Y:S02]  /*01c0*/  LEA.HI R2, R2, R17, RZ, 0x3 ;  /* 0x0000001102027211 */ /* 0x000fe400078f18ff */
[----:B0-----:R-:W-:Y:S02]  /*01d0*/  ISETP.NE.AND P0, PT, R0, RZ, PT ;  /* 0x000000ff0000720c */ /* 0x001fe40003f05270 */
[--C-:B------:R-:W-:Y:S02]  /*01e0*/  SHF.R.S32.HI R4, RZ, 0x3, R2.reuse ;  /* 0x00000003ff047819 */ /* 0x100fe40000011402 */
[----:B------:R-:W-:Y:S02]  /*01f0*/  SHF.R.S32.HI R5, RZ, 0x1f, R2 ;  /* 0x0000001fff057819 */ /* 0x000fe40000011402 */
[----:B------:R-:W-:-:S07]  /*0200*/  SHF.R.S32.HI R7, RZ, 0x1f, R0 ;  /* 0x0000001fff077819 */ /* 0x000fce0000011400 */
[----:B-1----:R-:W-:Y:S05]  /*0210*/  @P0 BRA `(.L_x_2) ;  /* 0x0000000000d40947 */ /* 0x002fea0003800000 */
[----:B------:R-:W-:Y:S01]  /*0220*/  ELECT P0, URZ, PT ;  /* 0x00000000003f782f */ /* 0x000fe20003800000 */
[----:B------:R-:W-:-:S12]  /*0230*/  BSSY B0, `(.L_x_2) ;  /* 0x0000033000007945 */ /* 0x000fd80003800000 */
[----:B------:R-:W-:Y:S05]  /*0240*/  @!P0 BRA `(.L_x_3) ;  /* 0x0000000000c48947 */ /* 0x000fea0003800000 */
[----:B------:R-:W0:Y:S01]  /*0250*/  S2UR UR8, SR_CgaCtaId ;  /* 0x00000000000879c3 */ /* 0x000e220000008800 */
[----:B------:R-:W-:Y:S01]  /*0260*/  UMOV UR4, 0x400 ;  /* 0x0000040000047882 */ /* 0x000fe20000000000 */
[----:B------:R-:W-:Y:S01]  /*0270*/  UMOV UR5, 0x1 ;  /* 0x0000000100057882 */ /* 0x000fe20000000000 */
[----:B------:R-:W-:Y:S02]  /*0280*/  UMOV UR6, 0x2 ;  /* 0x0000000200067882 */ /* 0x000fe40000000000 */
[----:B------:R-:W-:-:S04]  /*0290*/  UIADD3 UR6, -UR6, 0x100000, URZ ;  /* 0x0010000006067890 */ /* 0x000fc8000fffe13f */
[----:B------:R-:W-:Y:S02]  /*02a0*/  USHF.L.U32 UR7, UR6, 0xb, URZ ;  /* 0x0000000b06077899 */ /* 0x000fe4000800063f */
[----:B------:R-:W-:Y:S02]  /*02b0*/  USHF.L.U32 UR6, UR6, 0x1, URZ ;  /* 0x0000000106067899 */ /* 0x000fe4000800063f */
[----:B0-----:R-:W-:Y:S02]  /*02c0*/  ULEA UR8, UR8, UR4, 0x18 ;  /* 0x0000000408087291 */ /* 0x001fe4000f8ec03f */
[----:B------:R-:W-:-:S04]  /*02d0*/  UIADD3 UR4, -UR5, 0x100000, URZ ;  /* 0x0010000005047890 */ /* 0x000fc8000fffe13f */
[----:B------:R-:W-:Y:S02]  /*02e0*/  USHF.L.U32 UR5, UR4, 0xb, URZ ;  /* 0x0000000b04057899 */ /* 0x000fe4000800063f */
[----:B------:R-:W-:Y:S01]  /*02f0*/  USHF.L.U32 UR4, UR4, 0x1, URZ ;  /* 0x0000000104047899 */ /* 0x000fe2000800063f */
[----:B------:R-:W0:Y:S11]  /*0300*/  FENCE.VIEW.ASYNC.S ;  /* 0x00000000000073c6 */ /* 0x000e360000000000 */
[----:B0-----:R0:W1:Y:S01]  /*0310*/  SYNCS.EXCH.64 URZ, [UR8+0x36000], UR4 ;  /* 0x03600004083f75b2 */ /* 0x0010620008000100 */
[----:B------:R0:W2:Y:S01]  /*0320*/  SYNCS.EXCH.64 URZ, [UR8+0x36090], UR6 ;  /* 0x03609006083f75b2 */ /* 0x0000a20008000100 */
[----:B------:R0:W3:Y:S01]  /*0330*/  SYNCS.EXCH.64 URZ, [UR8+0x36008], UR4 ;  /* 0x03600804083f75b2 */ /* 0x0000e20008000100 */
[----:B------:R0:W4:Y:S01]  /*0340*/  SYNCS.EXCH.64 URZ, [UR8+0x36098], UR6 ;  /* 0x03609806083f75b2 */ /* 0x0001220008000100 */
[----:B------:R0:W0:Y:S01]  /*0350*/  SYNCS.EXCH.64 URZ, [UR8+0x36010], UR4 ;  /* 0x03601004083f75b2 */ /* 0x0000220008000100 */
        /* <DEDUP_REMOVED lines=31> */
[----:B-1234-:R-:W-:Y:S01]  /*0550*/  NOP ;  /* 0x0000000000007918 */ /* 0x01efe20000000000 */
.L_x_3:
[----:B0-----:R-:W-:Y:S05]  /*0560*/  BSYNC B0 ;  /* 0x0000000000007941 */ /* 0x001fea0003800000 */
.L_x_2:
[----:B------:R-:W-:Y:S01]  /*0570*/  ULDC UR4, c[0x0][0x150] ;  /* 0x0000540000047ab9 */ /* 0x000fe20000000800 */
[----:B------:R-:W-:Y:S01]  /*0580*/  LEA.HI R5, R5, R4, RZ, 0x2 ;  /* 0x0000000405057211 */ /* 0x000fe200078f10ff */
[----:B------:R-:W-:Y:S01]  /*0590*/  FMUL R6, R6, UR4 ;  /* 0x0000000406067c20 */ /* 0x000fe20008400000 */
[----:B------:R-:W-:Y:S01]  /*05a0*/  LEA.HI R7, R7, R0, RZ, 0x2 ;  /* 0x0000000007077211 */ /* 0x000fe200078f10ff */
[----:B------:R-:W-:Y:S01]  /*05b0*/  ULDC UR4, c[0x0][0x154] ;  /* 0x0000550000047ab9 */ /* 0x000fe20000000800 */
[----:B------:R-:W-:Y:S01]  /*05c0*/  LOP3.LUT R5, R5, 0xfffffffc, RZ, 0xc0, !PT ;  /* 0xfffffffc05057812 */ /* 0x000fe200078ec0ff */
[----:B------:R-:W0:Y:S01]  /*05d0*/  LDC R11, c[0x0][0x140] ;  /* 0x00005000ff0b7b82 */ /* 0x000e220000000800 */
[----:B------:R-:W-:Y:S01]  /*05e0*/  LOP3.LUT R7, R7, 0x3ffffffc, RZ, 0xc0, !PT ;  /* 0x3ffffffc07077812 */ /* 0x000fe200078ec0ff */
[----:B------:R-:W1:Y:S01]  /*05f0*/  F2I.U32.TRUNC.NTZ R6, R6 ;  /* 0x0000000600067305 */ /* 0x000e62000020f000 */
[----:B------:R-:W-:Y:S01]  /*0600*/  I2FP.F32.U32 R2, R18 ;  /* 0x0000001200027245 */ /* 0x000fe20000201000 */
[----:B------:R-:W-:Y:S01]  /*0610*/  IMAD.IADD R5, R4, 0x1, -R5 ;  /* 0x0000000104057824 */ /* 0x000fe200078e0a05 */
[----:B------:R-:W-:Y:S01]  /*0620*/  LOP3.LUT P0, RZ, R17, 0x7, RZ, 0xc0, !PT ;  /* 0x0000000711ff7812 */ /* 0x000fe2000780c0ff */
[----:B------:R-:W-:Y:S01]  /*0630*/  IMAD.IADD R0, R0, 0x1, -R7 ;  /* 0x0000000100007824 */ /* 0x000fe200078e0a07 */
[----:B------:R-:W-:Y:S01]  /*0640*/  ISETP.NE.AND P3, PT, R10, 0x1, PT ;  /* 0x000000010a00780c */ /* 0x000fe20003f65270 */
[----:B------:R-:W-:Y:S01]  /*0650*/  FMUL R8, R2, UR4 ;  /* 0x0000000402087c20 */ /* 0x000fe20008400000 */
[----:B------:R-:W-:Y:S01]  /*0660*/  ULDC UR4, c[0x0][0x144] ;  /* 0x0000510000047ab9 */ /* 0x000fe20000000800 */
[----:B------:R-:W-:Y:S01]  /*0670*/  IMAD R5, R0, 0x4, R5 ;  /* 0x0000000400057824 */ /* 0x000fe200078e0205 */
[----:B------:R-:W-:Y:S01]  /*0680*/  NOP ;  /* 0x0000000000007918 */ /* 0x000fe20000000000 */
[----:B------:R-:W-:-:S02]  /*0690*/  NOP ;  /* 0x0000000000007918 */ /* 0x000fc40000000000 */
[----:B------:R-:W2:Y:S01]  /*06a0*/  F2I.U32.TRUNC.NTZ R8, R8 ;  /* 0x0000000800087305 */ /* 0x000ea2000020f000 */
[C---:B------:R-:W-:Y:S01]  /*06b0*/  LEA.HI R0, R5.reuse, R5, RZ, 0x1 ;  /* 0x0000000505007211 */ /* 0x040fe200078f08ff */
[C---:B------:R-:W-:Y:S02]  /*06c0*/  IMAD.SHL.U32 R2, R5.reuse, 0x4, RZ ;  /* 0x0000000405027824 */ /* 0x040fe400078e00ff */
[----:B-1----:R-:W-:Y:S01]  /*06d0*/  IMAD.MOV R7, RZ, RZ, -R6 ;  /* 0x000000ffff077224 */ /* 0x002fe200078e0a06 */
[----:B------:R-:W-:Y:S02]  /*06e0*/  LOP3.LUT R0, R0, 0xfffffffe, RZ, 0xc0, !PT ;  /* 0xfffffffe00007812 */ /* 0x000fe400078ec0ff */
[----:B------:R-:W-:Y:S01]  /*06f0*/  LOP3.LUT R2, R5, 0xc, R2, 0x78, !PT ;  /* 0x0000000c05027812 */ /* 0x000fe200078e7802 */
[----:B------:R-:W-:Y:S01]  /*0700*/  IMAD R7, R7, UR4, R16 ;  /* 0x0000000407077c24 */ /* 0x000fe2000f8e0210 */
[----:B------:R-:W-:Y:S01]  /*0710*/  ULDC UR4, c[0x0][0x148] ;  /* 0x0000520000047ab9 */ /* 0x000fe20000000800 */
[----:B------:R-:W-:Y:S01]  /*0720*/  IMAD.IADD R0, R5, 0x1, -R0 ;  /* 0x0000000105007824 */ /* 0x000fe200078e0a00 */
[----:B0-----:R-:W-:-:S02]  /*0730*/  ISETP.EQ.U32.AND P1, PT, R11, 0x1, PT ;  /* 0x000000010b00780c */ /* 0x001fc40003f22070 */
[----:B------:R-:W-:Y:S02]  /*0740*/  ISETP.LT.U32.AND P0, PT, R2, 0x2, !P0 ;  /* 0x000000020200780c */ /* 0x000fe40004701070 */
[----:B------:R-:W-:Y:S01]  /*0750*/  ISETP.NE.AND P4, PT, R0, R7, PT ;  /* 0x000000070000720c */ /* 0x000fe20003f85270 */
[----:B--2---:R-:W-:Y:S01]  /*0760*/  IMAD.MOV R5, RZ, RZ, -R8 ;  /* 0x000000ffff057224 */ /* 0x004fe200078e0a08 */
[----:B------:R-:W-:-:S03]  /*0770*/  SHF.R.S32.HI R0, RZ, 0x1f, R3 ;  /* 0x0000001fff007819 */ /* 0x000fc60000011403 */
[----:B------:R-:W-:Y:S01]  /*0780*/  IMAD R5, R5, UR4, R18 ;  /* 0x0000000405057c24 */ /* 0x000fe2000f8e0212 */
[----:B------:R-:W-:-:S04]  /*0790*/  LEA.HI R0, R0, R3, RZ, 0x2 ;  /* 0x0000000300007211 */ /* 0x000fc800078f10ff */
[----:B------:R-:W-:-:S03]  /*07a0*/  LOP3.LUT R0, R0, 0xfffffffc, RZ, 0xc0, !PT ;  /* 0xfffffffc00007812 */ /* 0x000fc600078ec0ff */
[----:B------:R-:W-:Y:S02]  /*07b0*/  @P4 LEA.HI R4, R2, R2, RZ, 0x1 ;  /* 0x0000000202044211 */ /* 0x000fe400078f08ff */
[----:B------:R-:W-:Y:S01]  /*07c0*/  IMAD.IADD R9, R3, 0x1, -R0 ;  /* 0x0000000103097824 */ /* 0x000fe200078e0a00 */
[----:B------:R-:W-:Y:S02]  /*07d0*/  SEL R0, RZ, 0x1, !P0 ;  /* 0x00000001ff007807 */ /* 0x000fe40004000000 */
[----:B------:R-:W-:Y:S02]  /*07e0*/  @P4 SHF.R.S32.HI R4, RZ, 0x1, R4 ;  /* 0x00000001ff044819 */ /* 0x000fe40000011404 */
[----:B------:R-:W-:Y:S02]  /*07f0*/  LOP3.LUT P2, RZ, R10, R9, RZ, 0xfc, !PT ;  /* 0x000000090aff7212 */ /* 0x000fe4000784fcff */
[----:B------:R-:W-:Y:S01]  /*0800*/  @P4 ISETP.NE.AND P5, PT, R4, R5, PT ;  /* 0x000000050400420c */ /* 0x000fe20003fa5270 */
[----:B------:R-:W-:Y:S01]  /*0810*/  IMAD.MOV.U32 R5, RZ, RZ, 0x1 ;  /* 0x00000001ff057424 */ /* 0x000fe200078e00ff */
[----:B------:R-:W-:-:S02]  /*0820*/  SEL R3, RZ, 0x1, P2 ;  /* 0x00000001ff037807 */ /* 0x000fc40001000000 */
[----:B------:R-:W-:Y:S02]  /*0830*/  @P4 SEL R5, RZ, 0x1, P5 ;  /* 0x00000001ff054807 */ /* 0x000fe40002800000 */
[----:B------:R-:W-:Y:S02]  /*0840*/  SEL R3, R3, 0x2, P3 ;  /* 0x0000000203037807 */ /* 0x000fe40001800000 */
[----:B------:R-:W-:Y:S01]  /*0850*/  LOP3.LUT R5, R5, R0, RZ, 0xc0, !PT ;  /* 0x0000000005057212 */ /* 0x000fe200078ec0ff */
[----:B------:R-:W-:Y:S06]  /*0860*/  @!P1 BRA `(.L_x_4) ;  /* 0x0000000000089947 */ /* 0x000fec0003800000 */
[----:B------:R-:W-:Y:S01]  /*0870*/  UCGABAR_ARV ;  /* 0x00000000000079c7 */ /* 0x000fe20008000000 */
[----:B------:R-:W-:Y:S05]  /*0880*/  BRA `(.L_x_5) ;  /* 0x0000000000047947 */ /* 0x000fea0003800000 */
.L_x_4:
[----:B------:R-:W-:Y:S01]  /*0890*/  NOP ;  /* 0x0000000000007918 */ /* 0x000fe20000000000 */
.L_x_5:
[----:B------:R-:W-:Y:S01]  /*08a0*/  ULDC.64 UR4, c[0x0][0x598] ;  /* 0x0001660000047ab9 */ /* 0x000fe20000000a00 */
[----:B------:R-:W-:Y:S01]  /*08b0*/  ULDC.64 UR12, c[0x0][0x208] ;  /* 0x00008200000c7ab9 */ /* 0x000fe20000000a00 */
[----:B------:R-:W-:-:S04]  /*08c0*/  ISETP.NE.U32.AND P0, PT, RZ, UR4, PT ;  /* 0x00000004ff007c0c */ /* 0x000fc8000bf05070 */
[----:B------:R-:W-:-:S13]  /*08d0*/  ISETP.NE.AND.EX P0, PT, RZ, UR5, PT, P0 ;  /* 0x00000005ff007c0c */ /* 0x000fda000bf05300 */
[----:B------:R-:W-:Y:S05]  /*08e0*/  @!P0 BRA `(.L_x_6) ;  /* 0x00000000001c8947 */ /* 0x000fea0003800000 */
[----:B------:R-:W0:Y:S02]  /*08f0*/  LDC.64 R6, c[0x0][0x598] ;  /* 0x00016600ff067b82 */ /* 0x000e240000000a00 */
[----:B0-----:R-:W2:Y:S02]  /*0900*/  LDG.E.64 R6, desc[UR12][R6.64] ;  /* 0x0000000c06067981 */ /* 0x001ea4000c1e1b00 */
[----:B--2---:R-:W-:-:S04]  /*0910*/  ISETP.NE.U32.AND P0, PT, R6, RZ, PT ;  /* 0x000000ff0600720c */ /* 0x004fc80003f05070 */
[----:B------:R-:W-:-:S13]  /*0920*/  ISETP.NE.AND.EX P0, PT, R7, RZ, PT, P0 ;  /* 0x000000ff0700720c */ /* 0x000fda0003f05300 */
[----:B------:R-:W-:Y:S05]  /*0930*/  @!P0 BRA `(.L_x_6) ;  /* 0x0000000000088947 */ /* 0x000fea0003800000 */
[----:B------:R0:W5:Y:S01]  /*0940*/  LD.E R0, desc[UR12][R6.64] ;  /* 0x0000000c06007980 */ /* 0x000162000c101900 */
[----:B------:R-:W-:Y:S05]  /*0950*/  BRA `(.L_x_7) ;  /* 0x0000000000207947 */ /* 0x000fea0003800000 */
.L_x_6:
[----:B------:R-:W-:Y:S02]  /*0960*/  ULDC.64 UR4, c[0x0][0x588] ;  /* 0x0001620000047ab9 */ /* 0x000fe40000000a00 */
[----:B------:R-:W-:-:S04]  /*0970*/  ISETP.NE.U32.AND P0, PT, RZ, UR4, PT ;  /* 0x00000004ff007c0c */ /* 0x000fc8000bf05070 */
[----:B------:R-:W-:-:S13]  /*0980*/  ISETP.NE.AND.EX P0, PT, RZ, UR5, PT, P0 ;  /* 0x00000005ff007c0c */ /* 0x000fda000bf05300 */
[----:B------:R-:W-:Y:S05]  /*0990*/  @!P0 BRA `(.L_x_8) ;  /* 0x00000000000c8947 */ /* 0x000fea0003800000 */
[----:B------:R-:W0:Y:S02]  /*09a0*/  LDC.64 R6, c[0x0][0x588] ;  /* 0x00016200ff067b82 */ /* 0x000e240000000a00 */
[----:B0-----:R1:W5:Y:S01]  /*09b0*/  LDG.E R0, desc[UR12][R6.64] ;  /* 0x0000000c06007981 */ /* 0x001362000c1e1900 */
[----:B------:R-:W-:Y:S05]  /*09c0*/  BRA `(.L_x_7) ;  /* 0x0000000000047947 */ /* 0x000fea0003800000 */
.L_x_8:
[----:B------:R-:W2:Y:S02]  /*09d0*/  LDC R0, c[0x0][0x580] ;  /* 0x00016000ff007b82 */ /* 0x000ea40000000800 */
.L_x_7:
[----:B------:R-:W-:Y:S02]  /*09e0*/  ULDC.64 UR4, c[0x0][0x5a0] ;  /* 0x0001680000047ab9 */ /* 0x000fe40000000a00 */
[----:B------:R-:W-:-:S04]  /*09f0*/  ISETP.NE.U32.AND P0, PT, RZ, UR4, PT ;  /* 0x00000004ff007c0c */ /* 0x000fc8000bf05070 */
[----:B------:R-:W-:-:S13]  /*0a00*/  ISETP.NE.AND.EX P0, PT, RZ, UR5, PT, P0 ;  /* 0x00000005ff007c0c */ /* 0x000fda000bf05300 */
[----:B------:R-:W-:Y:S05]  /*0a10*/  @!P0 BRA `(.L_x_9) ;  /* 0x00000000001c8947 */ /* 0x000fea0003800000 */
[----:B01----:R-:W0:Y:S02]  /*0a20*/  LDC.64 R6, c[0x0][0x5a0] ;  /* 0x00016800ff067b82 */ /* 0x003e240000000a00 */
[----:B0-----:R-:W3:Y:S02]  /*0a30*/  LDG.E.64 R6, desc[UR12][R6.64] ;  /* 0x0000000c06067981 */ /* 0x001ee4000c1e1b00 */
[----:B---3--:R-:W-:-:S04]  /*0a40*/  ISETP.NE.U32.AND P0, PT, R6, RZ, PT ;  /* 0x000000ff0600720c */ /* 0x008fc80003f05070 */
[----:B------:R-:W-:-:S13]  /*0a50*/  ISETP.NE.AND.EX P0, PT, R7, RZ, PT, P0 ;  /* 0x000000ff0700720c */ /* 0x000fda0003f05300 */
[----:B------:R-:W-:Y:S05]  /*0a60*/  @!P0 BRA `(.L_x_9) ;  /* 0x0000000000088947 */ /* 0x000fea0003800000 */
[----:B------:R0:W5:Y:S01]  /*0a70*/  LD.E R4, desc[UR12][R6.64] ;  /* 0x0000000c06047980 */ /* 0x000162000c101900 */
[----:B------:R-:W-:Y:S05]  /*0a80*/  BRA `(.L_x_10) ;  /* 0x0000000000207947 */ /* 0x000fea0003800000 */
.L_x_9:
[----:B------:R-:W-:Y:S02]  /*0a90*/  ULDC.64 UR4, c[0x0][0x590] ;  /* 0x0001640000047ab9 */ /* 0x000fe40000000a00 */
[----:B------:R-:W-:-:S04]  /*0aa0*/  ISETP.NE.U32.AND P0, PT, RZ, UR4, PT ;  /* 0x00000004ff007c0c */ /* 0x000fc8000bf05070 */
[----:B------:R-:W-:-:S13]  /*0ab0*/  ISETP.NE.AND.EX P0, PT, RZ, UR5, PT, P0 ;  /* 0x00000005ff007c0c */ /* 0x000fda000bf05300 */
[----:B------:R-:W-:Y:S05]  /*0ac0*/  @!P0 BRA `(.L_x_11) ;  /* 0x00000000000c8947 */ /* 0x000fea0003800000 */
[----:B01----:R-:W0:Y:S02]  /*0ad0*/  LDC.64 R6, c[0x0][0x590] ;  /* 0x00016400ff067b82 */ /* 0x003e240000000a00 */
[----:B0-----:R1:W5:Y:S01]  /*0ae0*/  LDG.E R4, desc[UR12][R6.64] ;  /* 0x0000000c06047981 */ /* 0x001362000c1e1900 */
[----:B------:R-:W-:Y:S05]  /*0af0*/  BRA `(.L_x_10) ;  /* 0x0000000000047947 */ /* 0x000fea0003800000 */
.L_x_11:
[----:B------:R-:W3:Y:S02]  /*0b00*/  LDC R4, c[0x0][0x584] ;  /* 0x00016100ff047b82 */ /* 0x000ee40000000800 */
.L_x_10:
[----:B01----:R-:W0:Y:S08]  /*0b10*/  LDC R6, c[0x0][0x4c0] ;  /* 0x00013000ff067b82 */ /* 0x003e300000000800 */
[----:B------:R-:W1:Y:S01]  /*0b20*/  LDC R19, c[0x0][0x4c4] ;  /* 0x00013100ff137b82 */ /* 0x000e620000000800 */
[----:B0-----:R-:W-:-:S05]  /*0b30*/  VIADD R6, R6, 0x7f ;  /* 0x0000007f06067836 */ /* 0x001fca0000000000 */
[----:B------:R-:W-:Y:S02]  /*0b40*/  SHF.R.S32.HI R7, RZ, 0x1f, R6 ;  /* 0x0000001fff077819 */ /* 0x000fe40000011406 */
[----:B-1----:R-:W-:Y:S02]  /*0b50*/  IABS R15, R19 ;  /* 0x00000013000f7213 */ /* 0x002fe40000000000 */
[----:B------:R-:W-:Y:S02]  /*0b60*/  LEA.HI R7, R7, R6, RZ, 0x7 ;  /* 0x0000000607077211 */ /* 0x000fe400078f38ff */
[----:B------:R-:W0:Y:S02]  /*0b70*/  I2F.RP R12, R15 ;  /* 0x0000000f000c7306 */ /* 0x000e240000209400 */
[----:B------:R-:W-:-:S04]  /*0b80*/  SHF.R.S32.HI R11, RZ, 0x7, R7 ;  /* 0x00000007ff0b7819 */ /* 0x000fc80000011407 */
[-C--:B------:R-:W-:Y:S02]  /*0b90*/  IABS R20, R11.reuse ;  /* 0x0000000b00147213 */ /* 0x080fe40000000000 */
[----:B------:R-:W-:Y:S02]  /*0ba0*/  IABS R21, R11 ;  /* 0x0000000b00157213 */ /* 0x000fe40000000000 */
[----:B------:R-:W1:Y:S08]  /*0bb0*/  I2F.RP R8, R20 ;  /* 0x0000001400087306 */ /* 0x000e700000209400 */
[----:B0-----:R-:W-:Y:S08]  /*0bc0*/  MUFU.RCP R12, R12 ;  /* 0x0000000c000c7308 */ /* 0x001ff00000001000 */
[----:B-1----:R-:W0:Y:S02]  /*0bd0*/  MUFU.RCP R8, R8 ;  /* 0x0000000800087308 */ /* 0x002e240000001000 */
[----:B0-----:R-:W-:Y:S01]  /*0be0*/  VIADD R6, R8, 0xffffffe ;  /* 0x0ffffffe08067836 */ /* 0x001fe20000000000 */
[----:B------:R-:W-:-:S05]  /*0bf0*/  IABS R8, R18 ;  /* 0x0000001200087213 */ /* 0x000fca0000000000 */
[----:B------:R0:W1:Y:S02]  /*0c00*/  F2I.FTZ.U32.TRUNC.NTZ R7, R6 ;  /* 0x0000000600077305 */ /* 0x000064000021f000 */
[----:B0-----:R-:W-:Y:S02]  /*0c10*/  IMAD.MOV.U32 R6, RZ, RZ, RZ ;  /* 0x000000ffff067224 */ /* 0x001fe400078e00ff */
[----:B-1----:R-:W-:-:S04]  /*0c20*/  IMAD.MOV R13, RZ, RZ, -R7 ;  /* 0x000000ffff0d7224 */ /* 0x002fc800078e0a07 */
[----:B------:R-:W-:-:S04]  /*0c30*/  IMAD R13, R13, R20, RZ ;  /* 0x000000140d0d7224 */ /* 0x000fc800078e02ff */
[----:B------:R-:W-:-:S04]  /*0c40*/  IMAD.HI.U32 R7, R7, R13, R6 ;  /* 0x0000000d07077227 */ /* 0x000fc800078e0006 */
[----:B------:R-:W-:Y:S02]  /*0c50*/  IMAD.MOV R13, RZ, RZ, -R21 ;  /* 0x000000ffff0d7224 */ /* 0x000fe400078e0a15 */
[----:B------:R-:W-:-:S04]  /*0c60*/  IMAD.HI.U32 R6, R7, R8, RZ ;  /* 0x0000000807067227 */ /* 0x000fc800078e00ff */
[----:B------:R-:W-:Y:S01]  /*0c70*/  IMAD R7, R6, R13, R8 ;  /* 0x0000000d06077224 */ /* 0x000fe200078e0208 */
[----:B------:R-:W-:Y:S01]  /*0c80*/  LOP3.LUT R8, R18, R11, RZ, 0x3c, !PT ;  /* 0x0000000b12087212 */ /* 0x000fe200078e3cff */
[----:B------:R-:W-:-:S03]  /*0c90*/  VIADD R13, R12, 0xffffffe ;  /* 0x0ffffffe0c0d7836 */ /* 0x000fc60000000000 */
[----:B------:R-:W-:Y:S02]  /*0ca0*/  ISETP.GT.U32.AND P2, PT, R20, R7, PT ;  /* 0x000000071400720c */ /* 0x000fe40003f44070 */
[----:B------:R-:W-:-:S11]  /*0cb0*/  ISETP.GE.AND P3, PT, R8, RZ, PT ;  /* 0x000000ff0800720c */ /* 0x000fd60003f66270 */
[----:B------:R-:W-:Y:S02]  /*0cc0*/  @!P2 IMAD.IADD R7, R7, 0x1, -R20 ;  /* 0x000000010707a824 */ /* 0x000fe400078e0a14 */
[----:B------:R-:W-:Y:S01]  /*0cd0*/  @!P2 VIADD R6, R6, 0x1 ;  /* 0x000000010606a836 */ /* 0x000fe20000000000 */
[----:B------:R-:W-:Y:S02]  /*0ce0*/  ISETP.NE.AND P2, PT, R11, RZ, PT ;  /* 0x000000ff0b00720c */ /* 0x000fe40003f45270 */
[----:B------:R-:W-:Y:S02]  /*0cf0*/  ISETP.GE.U32.AND P0, PT, R7, R20, PT ;  /* 0x000000140700720c */ /* 0x000fe40003f06070 */
[----:B------:R-:W0:Y:S11]  /*0d00*/  F2I.FTZ.U32.TRUNC.NTZ R7, R13 ;  /* 0x0000000d00077305 */ /* 0x000e36000021f000 */
[----:B------:R-:W-:-:S04]  /*0d10*/  @P0 VIADD R6, R6, 0x1 ;  /* 0x0000000106060836 */ /* 0x000fc80000000000 */
[----:B------:R-:W-:Y:S02]  /*0d20*/  IMAD.MOV.U32 R20, RZ, RZ, R6 ;  /* 0x000000ffff147224 */ /* 0x000fe400078e0006 */
[----:B0-----:R-:W-:Y:S02]  /*0d30*/  IMAD.MOV R6, RZ, RZ, -R7 ;  /* 0x000000ffff067224 */ /* 0x001fe400078e0a07 */
[----:B------:R-:W-:Y:S01]  /*0d40*/  @!P3 IMAD.MOV R20, RZ, RZ, -R20 ;  /* 0x000000ffff14b224 */ /* 0x000fe200078e0a14 */
[----:B------:R-:W-:Y:S01]  /*0d50*/  @!P2 LOP3.LUT R20, RZ, R11, RZ, 0x33, !PT ;  /* 0x0000000bff14a212 */ /* 0x000fe200078e33ff */
[----:B------:R-:W-:Y:S02]  /*0d60*/  IMAD R21, R6, R15, RZ ;  /* 0x0000000f06157224 */ /* 0x000fe400078e02ff */
[----:B------:R-:W-:Y:S01]  /*0d70*/  IMAD.MOV.U32 R6, RZ, RZ, RZ ;  /* 0x000000ffff067224 */ /* 0x000fe200078e00ff */
[----:B------:R-:W-:-:S03]  /*0d80*/  IABS R8, R20 ;  /* 0x0000001400087213 */ /* 0x000fc60000000000 */
[----:B------:R-:W-:-:S04]  /*0d90*/  IMAD.HI.U32 R6, R7, R21, R6 ;  /* 0x0000001507067227 */ /* 0x000fc800078e0006 */
[----:B------:R-:W-:-:S04]  /*0da0*/  IMAD.MOV.U32 R7, RZ, RZ, R8 ;  /* 0x000000ffff077224 */ /* 0x000fc800078e0008 */
[----:B------:R-:W-:-:S04]  /*0db0*/  IMAD.HI.U32 R8, R6, R7, RZ ;  /* 0x0000000706087227 */ /* 0x000fc800078e00ff */
[----:B------:R-:W-:-:S04]  /*0dc0*/  IMAD.MOV R6, RZ, RZ, -R8 ;  /* 0x000000ffff067224 */ /* 0x000fc800078e0a08 */
[----:B------:R-:W-:-:S05]  /*0dd0*/  IMAD R6, R15, R6, R7 ;  /* 0x000000060f067224 */ /* 0x000fca00078e0207 */
[----:B------:R-:W-:-:S13]  /*0de0*/  ISETP.GT.U32.AND P2, PT, R15, R6, PT ;  /* 0x000000060f00720c */ /* 0x000fda0003f44070 */
[----:B------:R-:W-:Y:S02]  /*0df0*/  @!P2 IMAD.IADD R6, R6, 0x1, -R15 ;  /* 0x000000010606a824 */ /* 0x000fe400078e0a0f */
[----:B------:R-:W-:Y:S01]  /*0e00*/  @!P2 VIADD R8, R8, 0x1 ;  /* 0x000000010808a836 */ /* 0x000fe20000000000 */
[----:B------:R-:W-:Y:S02]  /*0e10*/  ISETP.NE.AND P2, PT, R19, RZ, PT ;  /* 0x000000ff1300720c */ /* 0x000fe40003f45270 */
[----:B------:R-:W-:Y:S02]  /*0e20*/  ISETP.GE.U32.AND P0, PT, R6, R15, PT ;  /* 0x0000000f0600720c */ /* 0x000fe40003f06070 */
[----:B------:R-:W-:-:S04]  /*0e30*/  LOP3.LUT R6, R20, R19, RZ, 0x3c, !PT ;  /* 0x0000001314067212 */ /* 0x000fc800078e3cff */
[----:B------:R-:W-:Y:S01]  /*0e40*/  ISETP.GE.AND P3, PT, R6, RZ, PT ;  /* 0x000000ff0600720c */ /* 0x000fe20003f66270 */
[----:B------:R-:W-:-:S04]  /*0e50*/  IMAD.MOV R6, RZ, RZ, -R20 ;  /* 0x000000ffff067224 */ /* 0x000fc800078e0a14 */
[----:B------:R-:W-:Y:S02]  /*0e60*/  IMAD R6, R11, R6, R18 ;  /* 0x000000060b067224 */ /* 0x000fe400078e0212 */
[----:B------:R-:W-:-:S06]  /*0e70*/  @P0 VIADD R8, R8, 0x1 ;  /* 0x0000000108080836 */ /* 0x000fcc0000000000 */
[----:B------:R-:W-:Y:S01]  /*0e80*/  @!P3 IMAD.MOV R8, RZ, RZ, -R8 ;  /* 0x000000ffff08b224 */ /* 0x000fe200078e0a08 */
[----:B------:R-:W-:-:S05]  /*0e90*/  @!P2 LOP3.LUT R8, RZ, R19, RZ, 0x33, !PT ;  /* 0x00000013ff08a212 */ /* 0x000fca00078e33ff */
[----:B------:R-:W-:-:S04]  /*0ea0*/  IMAD.MOV R12, RZ, RZ, -R8 ;  /* 0x000000ffff0c7224 */ /* 0x000fc800078e0a08 */
[----:B------:R-:W-:Y:S01]  /*0eb0*/  IMAD R15, R19, R12, R20 ;  /* 0x0000000c130f7224 */ /* 0x000fe200078e0214 */
[----:B------:R-:W-:Y:S06]  /*0ec0*/  @!P1 BRA `(.L_x_12) ;  /* 0x00000000000c9947 */ /* 0x000fec0003800000 */
[----:B------:R-:W-:Y:S01]  /*0ed0*/  UCGABAR_WAIT ;  /* 0x0000000000007dc7 */ /* 0x000fe20008000000 */
[----:B------:R-:W-:Y:S01]  /*0ee0*/  CCTL.IVALL ;  /* 0x00000000ff00798f */ /* 0x000fe20002000000 */
[----:B------:R-:W-:Y:S05]  /*0ef0*/  BRA `(.L_x_13) ;  /* 0x0000000000047947 */ /* 0x000fea0003800000 */
.L_x_12:
[----:B------:R-:W-:Y:S06]  /*0f00*/  BAR.SYNC.DEFER_BLOCKING 0x0 ;  /* 0x0000000000007b1d */ /* 0x000fec0000010000 */
.L_x_13:
[----:B------:R-:W0:Y:S01]  /*0f10*/  LDC R11, c[0x0][0x290] ;  /* 0x0000a400ff0b7b82 */ /* 0x000e220000000800 */
[----:B------:R-:W-:Y:S01]  /*0f20*/  ISETP.NE.AND P0, PT, R10, RZ, PT ;  /* 0x000000ff0a00720c */ /* 0x000fe20003f05270 */
[----:B0-----:R-:W-:-:S05]  /*0f30*/  VIADD R7, R11, 0x1f ;  /* 0x0000001f0b077836 */ /* 0x001fca0000000000 */
[----:B------:R-:W-:-:S04]  /*0f40*/  SHF.R.S32.HI R12, RZ, 0x1f, R7 ;  /* 0x0000001fff0c7819 */ /* 0x000fc80000011407 */
[----:B------:R-:W-:-:S04]  /*0f50*/  LEA.HI R7, R12, R7, RZ, 0x5 ;  /* 0x000000070c077211 */ /* 0x000fc800078f28ff */
[----:B------:R-:W-:Y:S01]  /*0f60*/  SHF.R.S32.HI R7, RZ, 0x5, R7 ;  /* 0x00000005ff077819 */ /* 0x000fe20000011407 */
[----:B------:R-:W-:Y:S06]  /*0f70*/  @!P0 BRA `(.L_x_14) ;  /* 0x00000050002c8947 */ /* 0x000fec0003800000 */
[----:B------:R-:W-:-:S13]  /*0f80*/  ISETP.NE.AND P0, PT, R10, 0x1, PT ;  /* 0x000000010a00780c */ /* 0x000fda0003f05270 */
[----:B------:R-:W-:Y:S05]  /*0f90*/  @P0 EXIT ;  /* 0x000000000000094d */ /* 0x000fea0003800000 */
[----:B------:R-:W-:Y:S01]  /*0fa0*/  ISETP.GE.AND P0, PT, R11, 0x1, PT ;  /* 0x000000010b00780c */ /* 0x000fe20003f06270 */
[----:B------:R-:W-:Y:S01]  /*0fb0*/  UMOV UR4, URZ ;  /* 0x0000003f00047c82 */ /* 0x000fe20008000000 */
[----:B------:R-:W-:Y:S02]  /*0fc0*/  CS2R R86, SRZ ;  /* 0x0000000000567805 */ /* 0x000fe4000001ff00 */
[----:B------:R-:W-:Y:S02]  /*0fd0*/  CS2R R24, SRZ ;  /* 0x0000000000187805 */ /* 0x000fe4000001ff00 */
[----:B------:R-:W-:Y:S02]  /*0fe0*/  CS2R R26, SRZ ;  /* 0x00000000001a7805 */ /* 0x000fe4000001ff00 */
[----:B------:R-:W-:Y:S02]  /*0ff0*/  CS2R R28, SRZ ;  /* 0x00000000001c7805 */ /* 0x000fe4000001ff00 */
[----:B------:R-:W-:-:S02]  /*1000*/  CS2R R30, SRZ ;  /* 0x00000000001e7805 */ /* 0x000fc4000001ff00 */
[----:B------:R-:W-:Y:S02]  /*1010*/  CS2R R32, SRZ ;  /* 0x0000000000207805 */ /* 0x000fe4000001ff00 */
        /* <DEDUP_REMOVED lines=25> */
[----:B------:R-:W-:Y:S01]  /*11b0*/  CS2R R84, SRZ ;  /* 0x0000000000547805 */ /* 0x000fe2000001ff00 */
[----:B------:R-:W-:Y:S06]  /*11c0*/  @!P0 BRA `(.L_x_15) ;  /* 0x0000000000748947 */ /* 0x000fec0003800000 */
[----:B------:R-:W-:-:S04]  /*11d0*/  LOP3.LUT R9, R3, 0x1, RZ, 0xfc, !PT ;  /* 0x0000000103097812 */ /* 0x000fc800078efcff */
[----:B------:R-:W-:-:S13]  /*11e0*/  ISETP.NE.AND P0, PT, R9, 0x3, PT ;  /* 0x000000030900780c */ /* 0x000fda0003f05270 */
[----:B------:R-:W-:Y:S05]  /*11f0*/  @!P0 BRA `(.L_x_16) ;  /* 0x0000000000048947 */ /* 0x000fea0003800000 */
[----:B------:R-:W-:Y:S01]  /*1200*/  BPT.TRAP 0x1 ;  /* 0x000000040000795c */ /* 0x000fe20000300000 */
.L_x_16:
[----:B------:R-:W0:Y:S01]  /*1210*/  S2UR UR5, SR_CgaCtaId ;  /* 0x00000000000579c3 */ /* 0x000e220000008800 */
[----:B------:R-:W-:Y:S01]  /*1220*/  SHF.L.U32 R9, RZ, 0x1f, RZ ;  /* 0x0000001fff097819 */ /* 0x000fe200000006ff */
[----:B------:R-:W-:Y:S02]  /*1230*/  UMOV UR4, 0x400 ;  /* 0x0000040000047882 */ /* 0x000fe40000000000 */
[----:B0-----:R-:W-:-:S12]  /*1240*/  ULEA UR6, UR5, UR4, 0x18 ;  /* 0x0000000405067291 */ /* 0x001fd8000f8ec03f */
.L_x_17:
[----:B0-----:R-:W-:-:S04]  /*1250*/  IMAD.U32 R10, RZ, RZ, UR6 ;  /* 0x00000006ff0a7e24 */ /* 0x001fc8000f8e00ff */
[----:B------:R0:W1:Y:S03]  /*1260*/  SYNCS.PHASECHK.TRANS64.TRYWAIT P0, [R10+URZ+0x36000], R9 ;  /* 0x036000090a0075a7 */ /* 0x000066000800017f */
[----:B-1----:R-:W-:Y:S05]  /*1270*/  @!P0 NANOSLEEP.SYNCS 0x989680 ;  /* 0x009896800000895d */ /* 0x002fea0003900000 */
[----:B------:R-:W1:Y:S02]  /*1280*/  @!P0 SYNCS.PHASECHK.TRANS64 P0, [R10+URZ+0x36000], R9 ;  /* 0x036000090a0085a7 */ /* 0x000e64000800007f */
[----:B-1----:R-:W-:Y:S05]  /*1290*/  @!P0 BRA `(.L_x_17) ;  /* 0xfffffffc00ec8947 */ /* 0x002fea000383ffff */
[----:B------:R-:W-:Y:S01]  /*12a0*/  UIADD3 UR4, UR6, 0x12000, URZ ;  /* 0x0001200006047890 */ /* 0x000fe2000fffe03f */
[----:B------:R-:W-:Y:S01]  /*12b0*/  WARPGROUP.ARRIVE ;  /* 0x00000000000079c5 */ /* 0x000fe20000000000 */
[----:B------:R-:W-:Y:S02]  /*12c0*/  UMOV UR7, 0x40000040 ;  /* 0x4000004000077882 */ /* 0x000fe40000000000 */
[----:B------:R-:W-:Y:S02]  /*12d0*/  USHF.R.U32.HI UR5, URZ, 0x4, UR4 ;  /* 0x000000043f057899 */ /* 0x000fe40008011604 */
[----:B------:R-:W-:Y:S02]  /*12e0*/  USHF.R.U32.HI UR4, URZ, 0x4, UR6 ;  /* 0x000000043f047899 */ /* 0x000fe40008011606 */
[----:B------:R-:W-:Y:S02]  /*12f0*/  ULOP3.LUT UR5, UR5, 0x3fff, URZ, 0xc0, !UPT ;  /* 0x00003fff05057892 */ /* 0x000fe4000f8ec03f */
[----:B------:R-:W-:-:S02]  /*1300*/  ULOP3.LUT UR4, UR4, 0x3fff, URZ, 0xc0, !UPT ;  /* 0x00003fff04047892 */ /* 0x000fc4000f8ec03f */
[----:B------:R-:W-:-:S03]  /*1310*/  ULOP3.LUT UR6, UR5, 0x1000000, URZ, 0xfc, !UPT ;  /* 0x0100000005067892 */ /* 0x000fc6000f8efc3f */
[----:B------:R-:W-:-:S06]  /*1320*/  UMOV UR5, 0x40000040 ;  /* 0x4000004000057882 */ /* 0x000fcc0000000000 */
[----:B------:R-:W-:Y:S01]  /*1330*/  HGMMA.64x128x16.F32 R24, gdesc[UR4].tnspA.tnspB, RZ, !UPT ;  /* 0x61e00000041879f0 */ /* 0x000fe2000c7008ff */
[----:B------:R-:W-:Y:S02]  /*1340*/  UIADD3 UR4, UR4, 0x80, URZ ;  /* 0x0000008004047890 */ /* 0x000fe4000fffe03f */
[----:B------:R-:W-:Y:S01]  /*1350*/  UIADD3 UR6, UR6, 0x80, URZ ;  /* 0x0000008006067890 */ /* 0x000fe2000fffe03f */
[----:B------:R-:W-:Y:S01]  /*1360*/  UMOV UR5, 0x40000040 ;  /* 0x4000004000057882 */ /* 0x000fe20000000000 */
[----:B------:R-:W-:-:S07]  /*1370*/  UMOV UR7, 0x40000040 ;  /* 0x4000004000077882 */ /* 0x000fce0000000000 */
[----:B------:R-:W-:Y:S01]  /*1380*/  HGMMA.64x128x16.F32 R24, gdesc[UR4].tnspA.tnspB, R24, gsb0 ;  /* 0x61e00000041879f0 */ /* 0x000fe20008000818 */
[----:B------:R-:W-:-:S05]  /*1390*/  UMOV UR4, 0x1 ;  /* 0x0000000100047882 */ /* 0x000fca0000000000 */
.L_x_15:
[----:B0-----:R-:W-:-:S05]  /*13a0*/  VIMNMX R10, R7, 0x1, PT ;  /* 0x00000001070a7848 */ /* 0x001fca0003fe0100 */
[----:B------:R-:W-:-:S05]  /*13b0*/  IMAD.IADD R7, R7, 0x1, -R10 ;  /* 0x0000000107077824 */ /* 0x000fca00078e0a0a */
[----:B------:R-:W-:-:S13]  /*13c0*/  ISETP.GE.AND P0, PT, R7, 0x1, PT ;  /* 0x000000010700780c */ /* 0x000fda0003f06270 */
[----:B------:R-:W-:Y:S05]  /*13d0*/  @!P0 BRA `(.L_x_18) ;  /* 0x0000000000e88947 */ /* 0x000fea0003800000 */
[----:B------:R-:W0:Y:S01]  /*13e0*/  S2UR UR6, SR_CgaCtaId ;  /* 0x00000000000679c3 */ /* 0x000e220000008800 */
[----:B------:R-:W-:Y:S01]  /*13f0*/  UMOV UR5, 0x400 ;  /* 0x0000040000057882 */ /* 0x000fe20000000000 */
[----:B------:R-:W-:Y:S01]  /*1400*/  LOP3.LUT R14, R3, 0x1, RZ, 0xfc, !PT ;  /* 0x00000001030e7812 */ /* 0x000fe200078efcff */
[----:B------:R-:W-:Y:S01]  /*1410*/  IMAD.MOV.U32 R13, RZ, RZ, RZ ;  /* 0x000000ffff0d7224 */ /* 0x000fe200078e00ff */
[----:B------:R-:W-:Y:S01]  /*1420*/  UISETP.NE.U32.AND UP0, UPT, UR4, URZ, UPT ;  /* 0x0000003f0400728c */ /* 0x000fe2000bf05070 */
[----:B------:R-:W-:Y:S02]  /*1430*/  IMAD.MOV.U32 R9, RZ, RZ, R7 ;  /* 0x000000ffff097224 */ /* 0x000fe400078e0007 */
[----:B------:R-:W-:Y:S01]  /*1440*/  IMAD.MOV.U32 R10, RZ, RZ, RZ ;  /* 0x000000ffff0a7224 */ /* 0x000fe200078e00ff */
[----:B0-----:R-:W-:-:S04]  /*1450*/  ULEA UR5, UR6, UR5, 0x18 ;  /* 0x0000000506057291 */ /* 0x001fc8000f8ec03f */
[----:B------:R-:W-:-:S04]  /*1460*/  UIADD3 UR6, UR5, 0x12000, URZ ;  /* 0x0001200005067890 */ /* 0x000fc8000fffe03f */
[----:B------:R-:W-:Y:S02]  /*1470*/  USHF.R.U32.HI UR7, URZ, 0x4, UR6 ;  /* 0x000000043f077899 */ /* 0x000fe40008011606 */
[----:B------:R-:W-:Y:S02]  /*1480*/  USHF.R.U32.HI UR6, URZ, 0x4, UR5 ;  /* 0x000000043f067899 */ /* 0x000fe40008011605 */
[----:B------:R-:W-:Y:S02]  /*1490*/  ULOP3.LUT UR7, UR7, 0x3fff, URZ, 0xc0, !UPT ;  /* 0x00003fff07077892 */ /* 0x000fe4000f8ec03f */
[----:B------:R-:W-:Y:S02]  /*14a0*/  ULOP3.LUT UR6, UR6, 0x3fff, URZ, 0xc0, !UPT ;  /* 0x00003fff06067892 */ /* 0x000fe4000f8ec03f */
[----:B------:R-:W-:-:S12]  /*14b0*/  ULOP3.LUT UR7, UR7, 0x1000000, URZ, 0xfc, !UPT ;  /* 0x0100000007077892 */ /* 0x000fd8000f8efc3f */
.L_x_23:
[----:B------:R-:W-:-:S13]  /*14c0*/  ISETP.NE.AND P1, PT, R14, 0x3, PT ;  /* 0x000000030e00780c */ /* 0x000fda0003f25270 */
[----:B------:R-:W-:Y:S05]  /*14d0*/  @!P1 BRA `(.L_x_19) ;  /* 0x0000000000049947 */ /* 0x000fea0003800000 */
[----:B------:R-:W-:Y:S01]  /*14e0*/  BPT.TRAP 0x1 ;  /* 0x000000040000795c */ /* 0x000fe20000300000 */
.L_x_19:
[----:B------:R-:W-:Y:S01]  /*14f0*/  SHF.L.U32 R11, R13, 0x1f, RZ ;  /* 0x0000001f0d0b7819 */ /* 0x000fe200000006ff */
[----:B------:R-:W-:-:S12]  /*1500*/  ULEA UR8, UR4, UR5, 0x3 ;  /* 0x0000000504087291 */ /* 0x000fd8000f8e183f */
.L_x_20:
[----:B0-----:R-:W-:-:S04]  /*1510*/  IMAD.U32 R12, RZ, RZ, UR8 ;  /* 0x00000008ff0c7e24 */ /* 0x001fc8000f8e00ff */
[----:B------:R0:W1:Y:S03]  /*1520*/  SYNCS.PHASECHK.TRANS64.TRYWAIT P0, [R12+URZ+0x36000], R11 ;  /* 0x0360000b0c0075a7 */ /* 0x000066000800017f */
[----:B-1----:R-:W-:Y:S05]  /*1530*/  @!P0 NANOSLEEP.SYNCS 0x989680 ;  /* 0x009896800000895d */ /* 0x002fea0003900000 */
[----:B------:R-:W1:Y:S02]  /*1540*/  @!P0 SYNCS.PHASECHK.TRANS64 P0, [R12+URZ+0x36000], R11 ;  /* 0x0360000b0c0085a7 */ /* 0x000e64000800007f */
[----:B-1----:R-:W-:Y:S05]  /*1550*/  @!P0 BRA `(.L_x_20) ;  /* 0xfffffffc00ec8947 */ /* 0x002fea000383ffff */
[----:B------:R-:W-:Y:S01]  /*1560*/  ULEA UR8, UR4, UR6, 0x8 ;  /* 0x0000000604087291 */ /* 0x000fe2000f8e403f */
[----:B------:R-:W-:Y:S01]  /*1570*/  WARPGROUP.ARRIVE ;  /* 0x00000000000079c5 */ /* 0x000fe20000000000 */
[----:B------:R-:W-:Y:S01]  /*1580*/  ULEA UR10, UR4, UR7, 0x9 ;  /* 0x00000007040a7291 */ /* 0x000fe2000f8e483f */
[----:B------:R-:W-:Y:S01]  /*1590*/  UMOV UR9, 0x40000040 ;  /* 0x4000004000097882 */ /* 0x000fe20000000000 */
[----:B------:R-:W-:-:S07]  /*15a0*/  UMOV UR11, 0x40000040 ;  /* 0x40000040000b7882 */ /* 0x000fce0000000000 */
[----:B------:R-:W-:Y:S01]  /*15b0*/  HGMMA.64x128x16.F32 R24, gdesc[UR8].tnspA.tnspB, R24, UP0 ;  /* 0x61e00000081879f0 */ /* 0x000fe2000bf00818 */
[----:B------:R-:W-:Y:S02]  /*15c0*/  UIADD3 UR8, UR8, 0x80, URZ ;  /* 0x0000008008087890 */ /* 0x000fe4000fffe03f */
[----:B------:R-:W-:Y:S01]  /*15d0*/  UIADD3 UR10, UR10, 0x80, URZ ;  /* 0x000000800a0a7890 */ /* 0x000fe2000fffe03f */
[----:B------:R-:W-:Y:S01]  /*15e0*/  UMOV UR9, 0x40000040 ;  /* 0x4000004000097882 */ /* 0x000fe20000000000 */
[----:B------:R-:W-:-:S07]  /*15f0*/  UMOV UR11, 0x40000040 ;  /* 0x40000040000b7882 */ /* 0x000fce0000000000 */
[----:B------:R-:W-:Y:S03]  /*1600*/  HGMMA.64x128x16.F32 R24, gdesc[UR8].tnspA.tnspB, R24, gsb0 ;  /* 0x61e00000081879f0 */ /* 0x000fe60008000818 */
[----:B------:R-:W-:Y:S02]  /*1610*/  WARPGROUP.DEPBAR.LE gsb0, 0x1 ;  /* 0x00008000000079c5 */ /* 0x000fe40000010100 */
[----:B------:R-:W-:Y:S05]  /*1620*/  @!P1 BRA `(.L_x_21) ;  /* 0x0000000000049947 */ /* 0x000fea0003800000 */
[----:B------:R-:W-:Y:S01]  /*1630*/  BPT.TRAP 0x1 ;  /* 0x000000040000795c */ /* 0x000fe20000300000 */
.L_x_21:
[----:B------:R-:W-:-:S13]  /*1640*/  ISETP.NE.AND P0, PT, R5, RZ, PT ;  /* 0x000000ff0500720c */ /* 0x000fda0003f05270 */
[----:B0-----:R-:W-:-:S05]  /*1650*/  @P0 LEA R11, R10, UR5, 0x3 ;  /* 0x000000050a0b0c11 */ /* 0x001fca000f8e18ff */
[----:B------:R-:W-:-:S05]  /*1660*/  @P0 VIADD R11, R11, 0x36090 ;  /* 0x000360900b0b0836 */ /* 0x000fca0000000000 */
[----:B------:R-:W-:-:S04]  /*1670*/  @P0 PRMT R11, R2, 0x654, R11 ;  /* 0x00000654020b0816 */ /* 0x000fc8000000000b */
[----:B------:R0:W-:Y:S01]  /*1680*/  @P0 SYNCS.ARRIVE.TRANS64.RED.A1T0 RZ, [R11+URZ], RZ ;  /* 0x000000ff0bff09a7 */ /* 0x0001e2000810043f */
[----:B------:R-:W-:-:S13]  /*1690*/  ISETP.GT.U32.AND P0, PT, R3, 0x1, PT ;  /* 0x000000010300780c */ /* 0x000fda0003f04070 */
[----:B0-----:R-:W-:Y:S05]  /*16a0*/  @P0 BRA `(.L_x_22) ;  /* 0x0000000000040947 */ /* 0x001fea0003800000 */
[----:B------:R-:W-:Y:S01]  /*16b0*/  BPT.TRAP 0x1 ;  /* 0x000000040000795c */ /* 0x000fe20000300000 */
.L_x_22:
[----:B------:R-:W-:Y:S01]  /*16c0*/  UIADD3 UR4, UR4, 0x1, URZ ;  /* 0x0000000104047890 */ /* 0x000fe2000fffe03f */
[C---:B------:R-:W-:Y:S01]  /*16d0*/  ISETP.GT.AND P1, PT, R9.reuse, 0x1, PT ;  /* 0x000000010900780c */ /* 0x040fe20003f24270 */
[----:B------:R-:W-:Y:S02]  /*16e0*/  VIADD R10, R10, 0x1 ;  /* 0x000000010a0a7836 */ /* 0x000fe40000000000 */
[----:B------:R-:W-:Y:S01]  /*16f0*/  UISETP.NE.AND UP0, UPT, UR4, 0x12, UPT ;  /* 0x000000120400788c */ /* 0x000fe2000bf05270 */
[----:B------:R-:W-:Y:S02]  /*1700*/  VIADD R9, R9, 0xffffffff ;  /* 0xffffffff09097836 */ /* 0x000fe40000000000 */
[C---:B------:R-:W-:Y:S01]  /*1710*/  ISETP.NE.AND P0, PT, R10.reuse, 0x12, PT ;  /* 0x000000120a00780c */ /* 0x040fe20003f05270 */
[----:B------:R-:W-:Y:S02]  /*1720*/  USEL UR8, URZ, 0x1, UP0 ;  /* 0x000000013f087887 */ /* 0x000fe40008000000 */
[----:B------:R-:W-:Y:S01]  /*1730*/  USEL UR4, UR4, URZ, UP0 ;  /* 0x0000003f04047287 */ /* 0x000fe20008000000 */
[----:B------:R-:W-:Y:S01]  /*1740*/  SEL R10, R10, RZ, P0 ;  /* 0x000000ff0a0a7207 */ /* 0x000fe20000000000 */
[----:B------:R-:W-:-:S02]  /*1750*/  UPLOP3.LUT UP0, UPT, UPT, UPT, UPT, 0x80, 0x0 ;  /* 0x000000000000789c */ /* 0x000fc40003f0f070 */
[----:B------:R-:W-:Y:S01]  /*1760*/  LOP3.LUT R13, R13, UR8, RZ, 0x3c, !PT ;  /* 0x000000080d0d7c12 */ /* 0x000fe2000f8e3cff */
[----:B------:R-:W-:Y:S08]  /*1770*/  @P1 BRA `(.L_x_23) ;  /* 0xfffffffc00501947 */ /* 0x000ff0000383ffff */
.L_x_18:
[----:B------:R-:W0:Y:S01]  /*1780*/  LDC R9, c[0x0][0x290] ;  /* 0x0000a400ff097b82 */ /* 0x000e220000000800 */
[----:B------:R-:W-:Y:S02]  /*1790*/  WARPGROUP.DEPBAR.LE gsb0, 0x0 ;  /* 0x00008000000079c5 */ /* 0x000fe40000010000 */
[----:B0-----:R-:W-:-:S13]  /*17a0*/  ISETP.GE.AND P0, PT, R9, 0x1, PT ;  /* 0x000000010900780c */ /* 0x001fda0003f06270 */
[----:B------:R-:W-:Y:S05]  /*17b0*/  @!P0 BRA `(.L_x_24) ;  /* 0x0000000000548947 */ /* 0x000fea0003800000 */
[----:B------:R-:W-:-:S04]  /*17c0*/  LOP3.LUT R9, R3, 0x1, RZ, 0xfc, !PT ;  /* 0x0000000103097812 */ /* 0x000fc800078efcff */
[----:B------:R-:W-:-:S13]  /*17d0*/  ISETP.NE.AND P0, PT, R9, 0x3, PT ;  /* 0x000000030900780c */ /* 0x000fda0003f05270 */
[----:B------:R-:W-:Y:S05]  /*17e0*/  @!P0 BRA `(.L_x_25) ;  /* 0x0000000000048947 */ /* 0x000fea0003800000 */
[----:B------:R-:W-:Y:S01]  /*17f0*/  BPT.TRAP 0x1 ;  /* 0x000000040000795c */ /* 0x000fe20000300000 */
.L_x_25:
[----:B------:R-:W-:Y:S01]  /*1800*/  ISETP.NE.AND P0, PT, R5, RZ, PT ;  /* 0x000000ff0500720c */ /* 0x000fe20003f05270 */
[----:B------:R-:W-:Y:S01]  /*1810*/  BSSY B0, `(.L_x_26) ;  /* 0x000000d000007945 */ /* 0x000fe20003800000 */
[----:B------:R-:W-:-:S11]  /*1820*/  ISETP.GT.U32.AND P1, PT, R3, 0x1, PT ;  /* 0x000000010300780c */ /* 0x000fd60003f24070 */
[----:B------:R-:W-:Y:S05]  /*1830*/  @!P0 BRA `(.L_x_27) ;  /* 0x0000000000288947 */ /* 0x000fea0003800000 */
[----:B------:R-:W0:Y:S01]  /*1840*/  S2R R12, SR_CgaCtaId ;  /* 0x00000000000c7919 */ /* 0x000e220000008800 */
[----:B------:R-:W-:Y:S01]  /*1850*/  IMAD.WIDE.U32 R10, R7, 0x38e38e39, RZ ;  /* 0x38e38e39070a7825 */ /* 0x000fe200078e00ff */
[----:B------:R-:W-:-:S04]  /*1860*/  MOV R3, 0x400 ;  /* 0x0000040000037802 */ /* 0x000fc80000000f00 */
[----:B------:R-:W-:-:S05]  /*1870*/  SHF.R.U32.HI R10, RZ, 0x2, R11 ;  /* 0x00000002ff0a7819 */ /* 0x000fca000001160b */
[----:B------:R-:W-:Y:S01]  /*1880*/  IMAD R7, R10, -0x12, R7 ;  /* 0xffffffee0a077824 */ /* 0x000fe200078e0207 */
[----:B0-----:R-:W-:-:S05]  /*1890*/  LEA R12, R12, R3, 0x18 ;  /* 0x000000030c0c7211 */ /* 0x001fca00078ec0ff */
[----:B------:R-:W-:-:S04]  /*18a0*/  IMAD R7, R7, 0x8, R12 ;  /* 0x0000000807077824 */ /* 0x000fc800078e020c */
[----:B------:R-:W-:-:S05]  /*18b0*/  VIADD R7, R7, 0x36090 ;  /* 0x0003609007077836 */ /* 0x000fca0000000000 */
[----:B------:R-:W-:-:S04]  /*18c0*/  PRMT R7, R2, 0x654, R7 ;  /* 0x0000065402077816 */ /* 0x000fc80000000007 */
[----:B------:R0:W-:Y:S03]  /*18d0*/  SYNCS.ARRIVE.TRANS64.RED.A1T0 RZ, [R7+URZ], RZ ;  /* 0x000000ff07ff79a7 */ /* 0x0001e6000810043f */
.L_x_27:
[----:B------:R-:W-:Y:S05]  /*18e0*/  BSYNC B0 ;  /* 0x0000000000007941 */ /* 0x000fea0003800000 */
.L_x_26:
[----:B------:R-:W-:Y:S05]  /*18f0*/  @P1 BRA `(.L_x_24) ;  /* 0x0000000000041947 */ /* 0x000fea0003800000 */
[----:B------:R-:W-:Y:S01]  /*1900*/  BPT.TRAP 0x1 ;  /* 0x000000040000795c */ /* 0x000fe20000300000 */
.L_x_24:
[----:B------:R-:W1:Y:S01]  /*1910*/  S2R R2, SR_TID.X ;  /* 0x0000000000027919 */ /* 0x000e620000002100 */
[----:B------:R-:W4:Y:S01]  /*1920*/  LDC.64 R10, c[0x0][0x280] ;  /* 0x0000a000ff0a7b82 */ /* 0x000f220000000a00 */
[----:B------:R-:W-:Y:S01]  /*1930*/  SHF.R.S32.HI R88, RZ, 0x1f, R8 ;  /* 0x0000001fff587819 */ /* 0x000fe20000011408 */
[----:B------:R-:W0:Y:S06]  /*1940*/  S2R R13, SR_CTAID.X ;  /* 0x00000000000d7919 */ /* 0x000e2c0000002500 */
[----:B------:R-:W2:Y:S01]  /*1950*/  LDC.64 R16, c[0x0][0x5d0] ;  /* 0x00017400ff107b82 */ /* 0x000ea20000000a00 */
[----:B-1----:R-:W-:-:S04]  /*1960*/  SHF.R.S32.HI R3, RZ, 0x1f, R2 ;  /* 0x0000001fff037819 */ /* 0x002fc80000011402 */
[----:B------:R-:W-:Y:S01]  /*1970*/  LEA.HI R3, R3, R2, RZ, 0x7 ;  /* 0x0000000203037211 */ /* 0x000fe200078f38ff */
[----:B0-----:R-:W-:-:S03]  /*1980*/  IMAD.SHL.U32 R14, R13, 0x40, RZ ;  /* 0x000000400d0e7824 */ /* 0x001fc600078e00ff */
[----:B------:R-:W-:-:S05]  /*1990*/  LOP3.LUT R3, R3, 0xffffff80, RZ, 0xc0, !PT ;  /* 0xffffff8003037812 */ /* 0x000fca00078ec0ff */
[----:B------:R-:W-:-:S05]  /*19a0*/  IMAD.IADD R5, R2, 0x1, -R3 ;  /* 0x0000000102057824 */ /* 0x000fca00078e0a03 */
[----:B------:R-:W-:-:S04]  /*19b0*/  SHF.R.S32.HI R12, RZ, 0x1f, R5 ;  /* 0x0000001fff0c7819 */ /* 0x000fc80000011405 */
[----:B------:R-:W-:-:S04]  /*19c0*/  LEA.HI R2, R12, R5, RZ, 0x2 ;  /* 0x000000050c027211 */ /* 0x000fc800078f10ff */
[--C-:B------:R-:W-:Y:S02]  /*19d0*/  SHF.R.S32.HI R18, RZ, 0x2, R2.reuse ;  /* 0x00000002ff127819 */ /* 0x100fe40000011402 */
[----:B------:R-:W-:Y:S02]  /*19e0*/  SHF.R.S32.HI R3, RZ, 0x1f, R2 ;  /* 0x0000001fff037819 */ /* 0x000fe40000011402 */
[----:B------:R-:W-:Y:S02]  /*19f0*/  LOP3.LUT R2, R2, 0xfffffffc, RZ, 0xc0, !PT ;  /* 0xfffffffc02027812 */ /* 0x000fe400078ec0ff */
[----:B------:R-:W-:-:S04]  /*1a00*/  LEA.HI R3, R3, R18, RZ, 0x3 ;  /* 0x0000001203037211 */ /* 0x000fc800078f18ff */
[----:B------:R-:W-:-:S05]  /*1a10*/  LOP3.LUT R3, R3, 0xfffffff8, RZ, 0xc0, !PT ;  /* 0xfffffff803037812 */ /* 0x000fca00078ec0ff */
[----:B------:R-:W-:Y:S01]  /*1a20*/  IMAD.IADD R18, R18, 0x1, -R3 ;  /* 0x0000000112127824 */ /* 0x000fe200078e0a03 */
[----:B------:R-:W-:Y:S01]  /*1a30*/  LEA.HI R3, R12, R5, RZ, 0x5 ;  /* 0x000000050c037211 */ /* 0x000fe200078f28ff */
[----:B------:R-:W-:Y:S02]  /*1a40*/  IMAD.IADD R12, R5, 0x1, -R2 ;  /* 0x00000001050c7824 */ /* 0x000fe400078e0a02 */
[----:B------:R-:W-:Y:S01]  /*1a50*/  IMAD.SHL.U32 R5, R6, 0x80, RZ ;  /* 0x0000008006057824 */ /* 0x000fe200078e00ff */
[----:B------:R-:W-:Y:S01]  /*1a60*/  SHF.R.S32.HI R19, RZ, 0x1f, R18 ;  /* 0x0000001fff137819 */ /* 0x000fe20000011412 */
[----:B------:R-:W-:Y:S01]  /*1a70*/  IMAD.SHL.U32 R2, R12, 0x2, RZ ;  /* 0x000000020c027824 */ /* 0x000fe200078e00ff */
[----:B------:R-:W-:Y:S02]  /*1a80*/  SHF.R.S32.HI R9, RZ, 0x5, R3 ;  /* 0x00000005ff097819 */ /* 0x000fe40000011403 */
[----:B----4-:R-:W-:Y:S02]  /*1a90*/  ISETP.GE.AND P0, PT, R5, R11, PT ;  /* 0x0000000b0500720c */ /* 0x010fe40003f06270 */
[----:B------:R-:W-:Y:S01]  /*1aa0*/  SHF.R.S32.HI R3, RZ, 0x1f, R2 ;  /* 0x0000001fff037819 */ /* 0x000fe20000011402 */
[----:B------:R-:W-:Y:S01]  /*1ab0*/  IMAD.WIDE R6, R9, 0x10, R18 ;  /* 0x0000001009067825 */ /* 0x000fe200078e0212 */
[----:B------:R-:W-:-:S03]  /*1ac0*/  ISETP.GE.OR P0, PT, R14, R10, P0 ;  /* 0x0000000a0e00720c */ /* 0x000fc60000706670 */
[----:B------:R-:W-:Y:S01]  /*1ad0*/  IMAD.WIDE R6, R13, 0x40, R6 ;  /* 0x000000400d067825 */ /* 0x000fe200078e0206 */
[----:B------:R-:W-:-:S03]  /*1ae0*/  SHF.R.S32.HI R13, RZ, 0x1f, R5 ;  /* 0x0000001fff0d7819 */ /* 0x000fc60000011405 */
[-C--:B--2---:R-:W-:Y:S02]  /*1af0*/  IMAD R22, R7, R16.reuse, RZ ;  /* 0x0000001007167224 */ /* 0x084fe400078e02ff */
[----:B------:R-:W-:-:S04]  /*1b00*/  IMAD.WIDE.U32 R20, R6, R16, R2 ;  /* 0x0000001006147225 */ /* 0x000fc800078e0002 */
[----:B------:R-:W-:Y:S05]  /*1b10*/  @P0 EXIT ;  /* 0x000000000000094d */ /* 0x000fea0003800000 */
[----:B------:R-:W-:Y:S01]  /*1b20*/  ULDC.64 UR6, c[0x0][0x288] ;  /* 0x0000a20000067ab9 */ /* 0x000fe20000000a00 */
[----:B------:R-:W-:Y:S01]  /*1b30*/  IMAD R22, R6, R17, R22 ;  /* 0x0000001106167224 */ /* 0x000fe200078e0216 */
[----:B------:R-:W-:Y:S01]  /*1b40*/  ISETP.GE.AND P0, PT, R15, UR6, PT ;  /* 0x000000060f007c0c */ /* 0x000fe2000bf06270 */
[----:B------:R-:W-:Y:S01]  /*1b50*/  ULDC.64 UR4, c[0x0][0x5e0] ;  /* 0x0001780000047ab9 */ /* 0x000fe20000000a00 */
[----:B------:R-:W-:Y:S01]  /*1b60*/  IADD3 R20, P1, R5, R20, RZ ;  /* 0x0000001405147210 */ /* 0x000fe20007f3e0ff */
[----:B------:R-:W-:Y:S01]  /*1b70*/  IMAD R23, R88, UR4, RZ ;  /* 0x0000000458177c24 */ /* 0x000fe2000f8e02ff */
[----:B------:R-:W-:Y:S01]  /*1b80*/  ISETP.GE.OR P0, PT, R8, UR7, P0 ;  /* 0x0000000708007c0c */ /* 0x000fe20008706670 */
[----:B------:R-:W-:Y:S01]  /*1b90*/  IMAD R12, R12, -0x2, R11 ;  /* 0xfffffffe0c0c7824 */ /* 0x000fe200078e020b */
[----:B------:R-:W-:Y:S01]  /*1ba0*/  IADD3.X R21, R13, R21, R22, P1, !PT ;  /* 0x000000150d157210 */ /* 0x000fe20000ffe416 */
[----:B------:R-:W-:Y:S01]  /*1bb0*/  IMAD R89, R8, UR5, R23 ;  /* 0x0000000508597c24 */ /* 0x000fe2000f8e0217 */
[----:B------:R-:W-:Y:S01]  /*1bc0*/  SHF.R.S32.HI R22, RZ, 0x1f, R15 ;  /* 0x0000001fff167819 */ /* 0x000fe2000001140f */
[----:B------:R-:W-:-:S02]  /*1bd0*/  IMAD R23, R9, -0x10, -R14 ;  /* 0xfffffff009177824 */ /* 0x000fc400078e0a0e */
[----:B------:R-:W-:Y:S01]  /*1be0*/  IMAD.WIDE.U32 R20, R8, UR4, R20 ;  /* 0x0000000408147c25 */ /* 0x000fe2000f8e0014 */
[----:B------:R-:W-:-:S03]  /*1bf0*/  ULDC.64 UR4, c[0x0][0x5d8] ;  /* 0x0001760000047ab9 */ /* 0x000fc60000000a00 */
[----:B------:R-:W-:Y:S02]  /*1c00*/  IMAD R14, R22, UR4, RZ ;  /* 0x00000004160e7c24 */ /* 0x000fe4000f8e02ff */
[----:B------:R-:W-:Y:S01]  /*1c10*/  IMAD.IADD R11, R21, 0x1, R89 ;  /* 0x00000001150b7824 */ /* 0x000fe200078e0259 */
[----:B------:R-:W-:Y:S06]  /*1c20*/  @P0 EXIT ;  /* 0x000000000000094d */ /* 0x000fec0003800000 */
[----:B------:R-:W-:Y:S01]  /*1c30*/  IMAD.IADD R9, R12, 0x1, -R5 ;  /* 0x000000010c097824 */ /* 0x000fe200078e0a05 */
[----:B------:R-:W-:Y:S01]  /*1c40*/  IADD3 R12, R23, R10, -R18 ;  /* 0x0000000a170c7210 */ /* 0x000fe20007ffe812 */
[----:B------:R-:W-:Y:S01]  /*1c50*/  IMAD.MOV.U32 R10, RZ, RZ, R20 ;  /* 0x000000ffff0a7224 */ /* 0x000fe200078e0014 */
[----:B---3-5:R-:W-:Y:S01]  /*1c60*/  FSETP.NEU.AND P1, PT, R4, RZ, PT ;  /* 0x000000ff0400720b */ /* 0x028fe20003f2d000 */
[----:B------:R-:W-:Y:S01]  /*1c70*/  IMAD R21, R15, UR5, R14 ;  /* 0x000000050f157c24 */ /* 0x000fe2000f8e020e */
[----:B------:R-:W-:Y:S01]  /*1c80*/  ISETP.GT.AND P0, PT, R9, RZ, PT ;  /* 0x000000ff0900720c */ /* 0x000fe20003f04270 */
[----:B------:R-:W-:Y:S01]  /*1c90*/  IMAD.WIDE.U32 R10, R15, UR4, R10 ;  /* 0x000000040f0a7c25 */ /* 0x000fe2000f8e000a */
[----:B------:R-:W-:Y:S01]  /*1ca0*/  ULDC.64 UR4, c[0x0][0x5b8] ;  /* 0x00016e0000047ab9 */ /* 0x000fe20000000a00 */
[----:B------:R-:W-:Y:S02]  /*1cb0*/  SHF.L.U64.HI R18, R16, 0x3, R17 ;  /* 0x0000000310127819 */ /* 0x000fe40000010211 */
[----:B------:R-:W-:Y:S01]  /*1cc0*/  IMAD R14, R22, UR4, RZ ;  /* 0x00000004160e7c24 */ /* 0x000fe2000f8e02ff */
[----:B------:R-:W-:Y:S01]  /*1cd0*/  ISETP.GT.AND P2, PT, R12, RZ, P0 ;  /* 0x000000ff0c00720c */ /* 0x000fe20000744270 */
[----:B------:R-:W-:-:S02]  /*1ce0*/  IMAD.SHL.U32 R19, R16, 0x8, RZ ;  /* 0x0000000810137824 */ /* 0x000fc400078e00ff */
[----:B------:R-:W-:Y:S02]  /*1cf0*/  IMAD R91, R15, UR5, R14 ;  /* 0x000000050f5b7c24 */ /* 0x000fe4000f8e020e */
[----:B------:R-:W-:Y:S01]  /*1d00*/  IMAD.IADD R17, R11, 0x1, R21 ;  /* 0x000000010b117824 */ /* 0x000fe200078e0215 */
[----:B------:R-:W-:Y:S07]  /*1d10*/  @!P1 BRA `(.L_x_28) ;  /* 0x0000003000249947 */ /* 0x000fee0003800000 */
[----:B------:R-:W-:Y:S01]  /*1d20*/  IADD3 R20, P1, R5, R2, RZ ;  /* 0x0000000205147210 */ /* 0x000fe20007f3e0ff */
[----:B------:R-:W-:Y:S01]  /*1d30*/  ULDC.64 UR6, c[0x0][0x5c0] ;  /* 0x0001700000067ab9 */ /* 0x000fe20000000a00 */
[----:B------:R-:W-:Y:S01]  /*1d40*/  ULDC.64 UR8, c[0x0][0x5b0] ;  /* 0x00016c0000087ab9 */ /* 0x000fe20000000a00 */
[----:B------:R-:W-:Y:S01]  /*1d50*/  IMAD R11, R88, UR6, RZ ;  /* 0x00000006580b7c24 */ /* 0x000fe2000f8e02ff */
[----:B------:R-:W-:Y:S01]  /*1d60*/  ULDC.64 UR10, c[0x0][0x5a8] ;  /* 0x00016a00000a7ab9 */ /* 0x000fe20000000a00 */
[----:B------:R-:W-:Y:S02]  /*1d70*/  IMAD.X R21, R13, 0x1, R3, P1 ;  /* 0x000000010d157824 */ /* 0x000fe400008e0603 */
[C---:B------:R-:W-:Y:S02]  /*1d80*/  IMAD R11, R8.reuse, UR7, R11 ;  /* 0x00000007080b7c24 */ /* 0x040fe4000f8e020b */
[----:B------:R-:W-:-:S04]  /*1d90*/  IMAD.WIDE.U32 R20, R8, UR6, R20 ;  /* 0x0000000608147c25 */ /* 0x000fc8000f8e0014 */
[----:B------:R-:W-:Y:S02]  /*1da0*/  IMAD.IADD R21, R21, 0x1, R11 ;  /* 0x0000000115157824 */ /* 0x000fe400078e020b */
[----:B------:R-:W-:Y:S02]  /*1db0*/  IMAD R89, R7, UR8, RZ ;  /* 0x0000000807597c24 */ /* 0x000fe4000f8e02ff */
[----:B------:R-:W-:-:S04]  /*1dc0*/  IMAD.WIDE.U32 R20, R15, UR4, R20 ;  /* 0x000000040f147c25 */ /* 0x000fc8000f8e0014 */
[----:B------:R-:W-:Y:S02]  /*1dd0*/  IMAD.IADD R23, R91, 0x1, R21 ;  /* 0x000000015b177824 */ /* 0x000fe400078e0215 */
[----:B------:R-:W-:Y:S02]  /*1de0*/  IMAD.MOV.U32 R22, RZ, RZ, R20 ;  /* 0x000000ffff167224 */ /* 0x000fe400078e0014 */
[C---:B------:R-:W-:Y:S02]  /*1df0*/  IMAD R97, R6.reuse, UR9, R89 ;  /* 0x0000000906617c24 */ /* 0x040fe4000f8e0259 */
[----:B------:R-:W-:-:S04]  /*1e00*/  IMAD.WIDE.U32 R88, R6, UR8, R22 ;  /* 0x0000000806587c25 */ /* 0x000fc8000f8e0016 */
[----:B------:R-:W-:Y:S01]  /*1e10*/  IMAD.IADD R89, R89, 0x1, R97 ;  /* 0x0000000159597824 */ /* 0x000fe200078e0261 */
[----:B------:R-:W-:-:S04]  /*1e20*/  LEA R92, P1, R88, UR10, 0x1 ;  /* 0x0000000a585c7c11 */ /* 0x000fc8000f8208ff */
[----:B------:R-:W-:-:S05]  /*1e30*/  LEA.HI.X R93, R88, UR11, R89, 0x1, P1 ;  /* 0x0000000b585d7c11 */ /* 0x000fca00088f0c59 */
[----:B------:R0:W2:Y:S01]  /*1e40*/  @P2 LDG.E.LTC128B.U16 R94, desc[UR12][R92.64] ;  /* 0x0000000c5c5e2981 */ /* 0x0000a2000c1e1520 */
[----:B------:R-:W-:Y:S01]  /*1e50*/  IMAD.WIDE.U32 R88, R15, UR4, RZ ;  /* 0x000000040f587c25 */ /* 0x000fe2000f8e00ff */
[----:B------:R-:W-:Y:S01]  /*1e60*/  ULDC.64 UR4, c[0x0][0x5c8] ;  /* 0x0001720000047ab9 */ /* 0x000fe20000000a00 */
[----:B------:R-:W-:Y:S01]  /*1e70*/  ISETP.GT.AND P1, PT, R9, 0x1, PT ;  /* 0x000000010900780c */ /* 0x000fe20003f24270 */
[----:B------:R-:W-:Y:S01]  /*1e80*/  BSSY B0, `(.L_x_29) ;  /* 0x0000015000007945 */ /* 0x000fe20003800000 */
[----:B------:R-:W-:Y:S02]  /*1e90*/  IMAD.IADD R91, R89, 0x1, R91 ;  /* 0x00000001595b7824 */ /* 0x000fe400078e025b */
[----:B------:R-:W-:-:S04]  /*1ea0*/  IMAD.MOV.U32 R90, RZ, RZ, R88 ;  /* 0x000000ffff5a7224 */ /* 0x000fc800078e0058 */
[----:B------:R-:W-:-:S04]  /*1eb0*/  IMAD.WIDE.U32 R14, R6, UR8, R90 ;  /* 0x00000008060e7c25 */ /* 0x000fc8000f8e005a */
[----:B------:R-:W-:Y:S02]  /*1ec0*/  IMAD.IADD R15, R97, 0x1, R15 ;  /* 0x00000001610f7824 */ /* 0x000fe400078e020f */
[----:B------:R-:W-:-:S04]  /*1ed0*/  IMAD.WIDE.U32 R14, R8, UR6, R14 ;  /* 0x00000006080e7c25 */ /* 0x000fc8000f8e000e */
[----:B------:R-:W-:Y:S01]  /*1ee0*/  IMAD.IADD R15, R11, 0x1, R15 ;  /* 0x000000010b0f7824 */ /* 0x000fe200078e020f */
[----:B0-----:R-:W-:Y:S02]  /*1ef0*/  IADD3 R92, P4, P5, R5, R14, R2 ;  /* 0x0000000e055c7210 */ /* 0x001fe40007d9e002 */
[C---:B------:R-:W-:Y:S02]  /*1f00*/  LEA R14, P3, R10.reuse, UR4, 0x1 ;  /* 0x000000040a0e7c11 */ /* 0x040fe4000f8608ff */
[----:B------:R-:W-:Y:S02]  /*1f10*/  IADD3.X R93, R13, R15, R3, P4, P5 ;  /* 0x0000000f0d5d7210 */ /* 0x000fe400027ea403 */
[----:B------:R-:W-:Y:S02]  /*1f20*/  LEA.HI.X R15, R10, UR5, R17, 0x1, P3 ;  /* 0x000000050a0f7c11 */ /* 0x000fe400098f0c11 */
[----:B------:R-:W-:Y:S02]  /*1f30*/  ISETP.GT.AND P3, PT, R12, RZ, P1 ;  /* 0x000000ff0c00720c */ /* 0x000fe40000f64270 */
[----:B------:R-:W-:-:S04]  /*1f40*/  LEA R16, P4, R92, UR10, 0x1 ;  /* 0x0000000a5c107c11 */ /* 0x000fc8000f8808ff */
[----:B------:R-:W-:Y:S01]  /*1f50*/  LEA.HI.X R17, R92, UR11, R93, 0x1, P4 ;  /* 0x0000000b5c117c11 */ /* 0x000fe2000a0f0c5d */
[----:B--2---:R-:W-:-:S05]  /*1f60*/  HADD2.F32 R95, -RZ, R94.H0_H0 ;  /* 0x2000005eff5f7230 */ /* 0x004fca0000004100 */
[----:B------:R-:W-:-:S04]  /*1f70*/  FMUL R95, R95, R4 ;  /* 0x000000045f5f7220 */ /* 0x000fc80000400000 */
[----:B------:R-:W-:-:S05]  /*1f80*/  FFMA R95, R24, R0, R95 ;  /* 0x00000000185f7223 */ /* 0x000fca000000005f */
[----:B------:R-:W-:-:S05]  /*1f90*/  F2FP.F16.F32.PACK_AB R95, RZ, R95 ;  /* 0x0000005fff5f723e */ /* 0x000fca00000000ff */
[----:B------:R0:W-:Y:S01]  /*1fa0*/  @P2 STG.E.U16 desc[UR12][R14.64], R95 ;  /* 0x0000005f0e002986 */ /* 0x0001e2000c10150c */
[----:B------:R-:W-:Y:S05]  /*1fb0*/  @!P3 BRA `(.L_x_30) ;  /* 0x000000000004b947 */ /* 0x000fea0003800000 */
[----:B------:R1:W5:Y:S02]  /*1fc0*/  LDG.E.LTC128B.U16 R94, desc[UR12][R16.64+0x2] ;  /* 0x0000020c105e7981 */ /* 0x000364000c1e1520 */
.L_x_30:
[----:B------:R-:W-:Y:S05]  /*1fd0*/  BSYNC B0 ;  /* 0x0000000000007941 */ /* 0x000fea0003800000 */
.L_x_29:
[----:B------:R-:W-:Y:S01]  /*1fe0*/  USHF.L.U32 UR5, UR8, 0x3, URZ ;  /* 0x0000000308057899 */ /* 0x000fe2000800063f */
[----:B-----5:R-:W-:Y:S01]  /*1ff0*/  HADD2.F32 R7, -RZ, R94.H0_H0 ;  /* 0x2000005eff077230 */ /* 0x020fe20000004100 */
[----:B------:R-:W-:Y:S01]  /*2000*/  USHF.L.U64.HI UR4, UR8, 0x3, UR9 ;  /* 0x0000000308047899 */ /* 0x000fe20008010209 */
[----:B------:R-:W-:-:S03]  /*2010*/  ISETP.GT.AND P0, PT, R12, 0x8, P0 ;  /* 0x000000080c00780c */ /* 0x000fc60000704270 */
[----:B------:R-:W-:Y:S02]  /*2020*/  IMAD.U32 R92, RZ, RZ, UR5 ;  /* 0x00000005ff5c7e24 */ /* 0x000fe4000f8e00ff */
[----:B------:R-:W-:Y:S01]  /*2030*/  FMUL R10, R7, R4 ;  /* 0x00000004070a7220 */ /* 0x000fe20000400000 */
[----:B------:R-:W-:-:S03]  /*2040*/  IMAD.U32 R93, RZ, RZ, UR4 ;  /* 0x00000004ff5d7e24 */ /* 0x000fc6000f8e00ff */
[----:B------:R-:W-:Y:S01]  /*2050*/  FFMA R10, R25, R0, R10 ;  /* 0x00000000190a7223 */ /* 0x000fe2000000000a */
[----:B------:R-:W-:-:S04]  /*2060*/  IMAD.WIDE.U32 R6, R6, UR8, R92 ;  /* 0x0000000806067c25 */ /* 0x000fc8000f8e005c */
[----:B------:R-:W-:Y:S01]  /*2070*/  IMAD.IADD R7, R97, 0x1, R7 ;  /* 0x0000000161077824 */ /* 0x000fe200078e0207 */
[----:B------:R-:W-:Y:S02]  /*2080*/  IADD3 R21, P2, R20, R6, RZ ;  /* 0x0000000614157210 */ /* 0x000fe40007f5e0ff */
[----:B------:R-:W-:-:S03]  /*2090*/  F2FP.F16.F32.PACK_AB R10, RZ, R10 ;  /* 0x0000000aff0a723e */ /* 0x000fc600000000ff */
[----:B------:R-:W-:Y:S01]  /*20a0*/  IMAD.X R22, R7, 0x1, R23, P2 ;  /* 0x0000000107167824 */ /* 0x000fe200010e0617 */
[C---:B------:R-:W-:Y:S01]  /*20b0*/  LEA R20, P2, R21.reuse, UR10, 0x1 ;  /* 0x0000000a15147c11 */ /* 0x040fe2000f8408ff */
[----:B------:R2:W-:Y:S03]  /*20c0*/  @P3 STG.E.U16 desc[UR12][R14.64+0x2], R10 ;  /* 0x0000020a0e003986 */ /* 0x0005e6000c10150c */
[----:B------:R-:W-:-:S05]  /*20d0*/  LEA.HI.X R21, R21, UR11, R22, 0x1, P2 ;  /* 0x0000000b15157c11 */ /* 0x000fca00090f0c16 */
[----:B------:R-:W3:Y:S01]  /*20e0*/  @P0 LDG.E.LTC128B.U16 R94, desc[UR12][R20.64] ;  /* 0x0000000c145e0981 */ /* 0x000ee2000c1e1520 */
[----:B------:R-:W-:Y:S01]  /*20f0*/  IADD3 R6, P2, R88, R6, RZ ;  /* 0x0000000658067210 */ /* 0x000fe20007f5e0ff */
[----:B------:R-:W-:Y:S01]  /*2100*/  BSSY B0, `(.L_x_31) ;  /* 0x0000013000007945 */ /* 0x000fe20003800000 */
[----:B------:R-:W-:-:S03]  /*2110*/  ISETP.GT.AND P1, PT, R12, 0x8, P1 ;  /* 0x000000080c00780c */ /* 0x000fc60000f24270 */
[----:B------:R-:W-:Y:S02]  /*2120*/  IMAD.X R7, R7, 0x1, R91, P2 ;  /* 0x0000000107077824 */ /* 0x000fe400010e065b */
[----:B------:R-:W-:-:S03]  /*2130*/  IMAD.WIDE.U32 R6, R8, UR6, R6 ;  /* 0x0000000608067c25 */ /* 0x000fc6000f8e0006 */
[----:B------:R-:W-:Y:S01]  /*2140*/  IADD3 R5, P2, P3, R5, R6, R2 ;  /* 0x0000000605057210 */ /* 0x000fe20007b5e002 */
[----:B------:R-:W-:Y:S01]  /*2150*/  IMAD.IADD R2, R11, 0x1, R7 ;  /* 0x000000010b027824 */ /* 0x000fe200078e0207 */
[----:B------:R-:W-:-:S04]  /*2160*/  SHF.L.U64.HI R7, R19, 0x1, R18 ;  /* 0x0000000113077819 */ /* 0x000fc80000010212 */
[----:B------:R-:W-:Y:S02]  /*2170*/  IADD3.X R8, R13, R2, R3, P2, P3 ;  /* 0x000000020d087210 */ /* 0x000fe400017e6403 */
[----:B------:R-:W-:Y:S02]  /*2180*/  LEA R6, P2, R19, R14, 0x1 ;  /* 0x0000000e13067211 */ /* 0x000fe400078408ff */
[----:B------:R-:W-:-:S03]  /*2190*/  LEA R2, P3, R5, UR10, 0x1 ;  /* 0x0000000a05027c11 */ /* 0x000fc6000f8608ff */
[----:B------:R-:W-:Y:S01]  /*21a0*/  IMAD.X R7, R7, 0x1, R15, P2 ;  /* 0x0000000107077824 */ /* 0x000fe200010e060f */
[----:B------:R-:W-:Y:S01]  /*21b0*/  LEA.HI.X R3, R5, UR11, R8, 0x1, P3 ;  /* 0x0000000b05037c11 */ /* 0x000fe200098f0c08 */
[----:B---3--:R-:W-:-:S05]  /*21c0*/  HADD2.F32 R23, -RZ, R94.H0_H0 ;  /* 0x2000005eff177230 */ /* 0x008fca0000004100 */
[----:B------:R-:W-:-:S04]  /*21d0*/  FMUL R23, R23, R4 ;  /* 0x0000000417177220 */ /* 0x000fc80000400000 */
[----:B------:R-:W-:-:S05]  /*21e0*/  FFMA R23, R26, R0, R23 ;  /* 0x000000001a177223 */ /* 0x000fca0000000017 */
[----:B------:R-:W-:-:S05]  /*21f0*/  F2FP.F16.F32.PACK_AB R23, RZ, R23 ;  /* 0x00000017ff17723e */ /* 0x000fca00000000ff */
[----:B------:R2:W-:Y:S01]  /*2200*/  @P0 STG.E.U16 desc[UR12][R6.64], R23 ;  /* 0x0000001706000986 */ /* 0x0005e2000c10150c */
[----:B------:R-:W-:Y:S05]  /*2210*/  @!P1 BRA `(.L_x_32) ;  /* 0x0000000000049947 */ /* 0x000fea0003800000 */
[----:B------:R3:W5:Y:S02]  /*2220*/  LDG.E.LTC128B.U16 R94, desc[UR12][R2.64+0x2] ;  /* 0x0000020c025e7981 */ /* 0x000764000c1e1520 */
.L_x_32:
[----:B------:R-:W-:Y:S05]  /*2230*/  BSYNC B0 ;  /* 0x0000000000007941 */ /* 0x000fea0003800000 */
.L_x_31:
[----:B-----5:R-:W-:Y:S01]  /*2240*/  HADD2.F32 R5, -RZ, R94.H0_H0 ;  /* 0x2000005eff057230 */ /* 0x020fe20000004100 */
[----:B------:R-:W-:Y:S01]  /*2250*/  ISETP.GT.AND P0, PT, R9, 0x8, PT ;  /* 0x000000080900780c */ /* 0x000fe20003f04270 */
[----:B------:R-:W-:Y:S03]  /*2260*/  BSSY B0, `(.L_x_33) ;  /* 0x0000008000007945 */ /* 0x000fe60003800000 */
[----:B------:R-:W-:Y:S01]  /*2270*/  FMUL R8, R5, R4 ;  /* 0x0000000405087220 */ /* 0x000fe20000400000 */
[----:B------:R-:W-:-:S03]  /*2280*/  ISETP.GT.AND P2, PT, R12, RZ, P0 ;  /* 0x000000ff0c00720c */ /* 0x000fc60000744270 */
[----:B------:R-:W-:-:S05]  /*2290*/  FFMA R8, R27, R0, R8 ;  /* 0x000000001b087223 */ /* 0x000fca0000000008 */
[----:B------:R-:W-:-:S05]  /*22a0*/  F2FP.F16.F32.PACK_AB R8, RZ, R8 ;  /* 0x00000008ff08723e */ /* 0x000fca00000000ff */
[----:B------:R4:W-:Y:S01]  /*22b0*/  @P1 STG.E.U16 desc[UR12][R6.64+0x2], R8 ;  /* 0x0000020806001986 */ /* 0x0009e2000c10150c */
[----:B------:R-:W-:Y:S05]  /*22c0*/  @!P2 BRA `(.L_x_34) ;  /* 0x000000000004a947 */ /* 0x000fea0003800000 */
[----:B------:R0:W5:Y:S02]  /*22d0*/  LDG.E.LTC128B.U16 R94, desc[UR12][R16.64+0x10] ;  /* 0x0000100c105e7981 */ /* 0x000164000c1e1520 */
.L_x_34:
[----:B------:R-:W-:Y:S05]  /*22e0*/  BSYNC B0 ;  /* 0x0000000000007941 */ /* 0x000fea0003800000 */
.L_x_33:
[----:B-----5:R-:W-:Y:S01]  /*22f0*/  HADD2.F32 R5, -RZ, R94.H0_H0 ;  /* 0x2000005eff057230 */ /* 0x020fe20000004100 */
[----:B------:R-:W-:Y:S01]  /*2300*/  ISETP.GT.AND P1, PT, R9, 0x9, PT ;  /* 0x000000090900780c */ /* 0x000fe20003f24270 */
[----:B--2---:R-:W-:Y:S01]  /*2310*/  @P2 IMAD.MOV.U32 R10, RZ, RZ, R14 ;  /* 0x000000ffff0a2224 */ /* 0x004fe200078e000e */
[----:B------:R-:W-:Y:S01]  /*2320*/  BSSY B0, `(.L_x_35) ;  /* 0x0000009000007945 */ /* 0x000fe20003800000 */
[----:B------:R-:W-:Y:S02]  /*2330*/  @P2 IMAD.MOV.U32 R11, RZ, RZ, R15 ;  /* 0x000000ffff0b2224 */ /* 0x000fe400078e000f */
[----:B------:R-:W-:Y:S01]  /*2340*/  FMUL R5, R5, R4 ;  /* 0x0000000405057220 */ /* 0x000fe20000400000 */
[----:B------:R-:W-:-:S03]  /*2350*/  ISETP.GT.AND P3, PT, R12, RZ, P1 ;  /* 0x000000ff0c00720c */ /* 0x000fc60000f64270 */
[----:B------:R-:W-:-:S05]  /*2360*/  FFMA R5, R28, R0, R5 ;  /* 0x000000001c057223 */ /* 0x000fca0000000005 */
[----:B------:R-:W-:-:S05]  /*2370*/  F2FP.F16.F32.PACK_AB R5, RZ, R5 ;  /* 0x00000005ff05723e */ /* 0x000fca00000000ff */
[----:B------:R2:W-:Y:S01]  /*2380*/  @P2 STG.E.U16 desc[UR12][R10.64+0x10], R5 ;  /* 0x000010050a002986 */ /* 0x0005e2000c10150c */
[----:B------:R-:W-:Y:S05]  /*2390*/  @!P3 BRA `(.L_x_36) ;  /* 0x000000000004b947 */ /* 0x000fea0003800000 */
[----:B------:R0:W5:Y:S02]  /*23a0*/  LDG.E.LTC128B.U16 R94, desc[UR12][R16.64+0x12] ;  /* 0x0000120c105e7981 */ /* 0x000164000c1e1520 */
.L_x_36:
[----:B------:R-:W-:Y:S05]  /*23b0*/  BSYNC B0 ;  /* 0x0000000000007941 */ /* 0x000fea0003800000 */
.L_x_35:
[----:B--2--5:R-:W-:Y:S01]  /*23c0*/  HADD2.F32 R5, -RZ, R94.H0_H0 ;  /* 0x2000005eff057230 */ /* 0x024fe20000004100 */
[----:B------:R-:W-:Y:S01]  /*23d0*/  ISETP.GT.AND P0, PT, R12, 0x8, P0 ;  /* 0x000000080c00780c */ /* 0x000fe20000704270 */
[----:B------:R-:W-:Y:S01]  /*23e0*/  @P3 IMAD.MOV.U32 R10, RZ, RZ, R14 ;  /* 0x000000ffff0a3224 */ /* 0x000fe200078e000e */
[----:B------:R-:W-:Y:S01]  /*23f0*/  BSSY B0, `(.L_x_37) ;  /* 0x0000008000007945 */ /* 0x000fe20003800000 */
[----:B------:R-:W-:Y:S02]  /*2400*/  @P3 IMAD.MOV.U32 R11, RZ, RZ, R15 ;  /* 0x000000ffff0b3224 */ /* 0x000fe400078e000f */
[----:B----4-:R-:W-:-:S04]  /*2410*/  FMUL R8, R5, R4 ;  /* 0x0000000405087220 */ /* 0x010fc80000400000 */
[----:B------:R-:W-:-:S05]  /*2420*/  FFMA R8, R29, R0, R8 ;  /* 0x000000001d087223 */ /* 0x000fca0000000008 */
[----:B------:R-:W-:-:S05]  /*2430*/  F2FP.F16.F32.PACK_AB R8, RZ, R8 ;  /* 0x00000008ff08723e */ /* 0x000fca00000000ff */
[----:B------:R2:W-:Y:S01]  /*2440*/  @P3 STG.E.U16 desc[UR12][R10.64+0x12], R8 ;  /* 0x000012080a003986 */ /* 0x0005e2000c10150c */
[----:B------:R-:W-:Y:S05]  /*2450*/  @!P0 BRA `(.L_x_38) ;  /* 0x0000000000048947 */ /* 0x000fea0003800000 */
[----:B------:R4:W5:Y:S02]  /*2460*/  LDG.E.LTC128B.U16 R94, desc[UR12][R2.64+0x10] ;  /* 0x0000100c025e7981 */ /* 0x000964000c1e1520 */
.L_x_38:
[----:B------:R-:W-:Y:S05]  /*2470*/  BSYNC B0 ;  /* 0x0000000000007941 */ /* 0x000fea0003800000 */
.L_x_37:
[----:B-----5:R-:W-:Y:S01]  /*2480*/  HADD2.F32 R5, -RZ, R94.H0_H0 ;  /* 0x2000005eff057230 */ /* 0x020fe20000004100 */
[----:B------:R-:W-:Y:S01]  /*2490*/  ISETP.GT.AND P1, PT, R12, 0x8, P1 ;  /* 0x000000080c00780c */ /* 0x000fe20000f24270 */
[----:B------:R-:W-:Y:S03]  /*24a0*/  BSSY B0, `(.L_x_39) ;  /* 0x0000007000007945 */ /* 0x000fe60003800000 */
[----:B------:R-:W-:-:S04]  /*24b0*/  FMUL R5, R5, R4 ;  /* 0x0000000405057220 */ /* 0x000fc80000400000 */
[----:B------:R-:W-:-:S05]  /*24c0*/  FFMA R5, R30, R0, R5 ;  /* 0x000000001e057223 */ /* 0x000fca0000000005 */
[----:B------:R-:W-:-:S05]  /*24d0*/  F2FP.F16.F32.PACK_AB R5, RZ, R5 ;  /* 0x00000005ff05723e */ /* 0x000fca00000000ff */
[----:B------:R0:W-:Y:S01]  /*24e0*/  @P0 STG.E.U16 desc[UR12][R6.64+0x10], R5 ;  /* 0x0000100506000986 */ /* 0x0001e2000c10150c */
[----:B------:R-:W-:Y:S05]  /*24f0*/  @!P1 BRA `(.L_x_40) ;  /* 0x0000000000049947 */ /* 0x000fea0003800000 */
[----:B------:R0:W5:Y:S02]  /*2500*/  LDG.E.LTC128B.U16 R94, desc[UR12][R2.64+0x12] ;  /* 0x0000120c025e7981 */ /* 0x000164000c1e1520 */
.L_x_40:
[----:B------:R-:W-:Y:S05]  /*2510*/  BSYNC B0 ;  /* 0x0000000000007941 */ /* 0x000fea0003800000 */
.L_x_39:
[----:B0----5:R-:W-:Y:S01]  /*2520*/  HADD2.F32 R5, -RZ, R94.H0_H0 ;  /* 0x2000005eff057230 */ /* 0x021fe20000004100 */
[----:B------:R-:W-:Y:S01]  /*2530*/  ISETP.GT.AND P0, PT, R9, 0x10, PT ;  /* 0x000000100900780c */ /* 0x000fe20003f04270 */
[----:B------:R-:W-:Y:S03]  /*2540*/  BSSY B0, `(.L_x_41) ;  /* 0x0000008000007945 */ /* 0x000fe60003800000 */
[----:B--2---:R-:W-:Y:S01]  /*2550*/  FMUL R8, R5, R4 ;  /* 0x0000000405087220 */ /* 0x004fe20000400000 */
[----:B------:R-:W-:-:S03]  /*2560*/  ISETP.GT.AND P2, PT, R12, RZ, P0 ;  /* 0x000000ff0c00720c */ /* 0x000fc60000744270 */
[----:B------:R-:W-:-:S05]  /*2570*/  FFMA R8, R31, R0, R8 ;  /* 0x000000001f087223 */ /* 0x000fca0000000008 */
[----:B------:R-:W-:-:S05]  /*2580*/  F2FP.F16.F32.PACK_AB R8, RZ, R8 ;  /* 0x00000008ff08723e */ /* 0x000fca00000000ff */
[----:B------:R0:W-:Y:S01]  /*2590*/  @P1 STG.E.U16 desc[UR12][R6.64+0x12], R8 ;  /* 0x0000120806001986 */ /* 0x0001e2000c10150c */
[----:B------:R-:W-:Y:S05]  /*25a0*/  @!P2 BRA `(.L_x_42) ;  /* 0x000000000004a947 */ /* 0x000fea0003800000 */
[----:B------:R2:W5:Y:S02]  /*25b0*/  LDG.E.LTC128B.U16 R94, desc[UR12][R16.64+0x20] ;  /* 0x0000200c105e7981 */ /* 0x000564000c1e1520 */
.L_x_42:
[----:B------:R-:W-:Y:S05]  /*25c0*/  BSYNC B0 ;  /* 0x0000000000007941 */ /* 0x000fea0003800000 */
.L_x_41:
[----:B-----5:R-:W-:Y:S01]  /*25d0*/  HADD2.F32 R5, -RZ, R94.H0_H0 ;  /* 0x2000005eff057230 */ /* 0x020fe20000004100 */
[----:B------:R-:W-:Y:S01]  /*25e0*/  ISETP.GT.AND P1, PT, R9, 0x11, PT ;  /* 0x000000110900780c */ /* 0x000fe20003f24270 */
[----:B------:R-:W-:Y:S01]  /*25f0*/  @P2 IMAD.MOV.U32 R10, RZ, RZ, R14 ;  /* 0x000000ffff0a2224 */ /* 0x000fe200078e000e */
        /* <DEDUP_REMOVED lines=9> */
.L_x_44:
[----:B------:R-:W-:Y:S05]  /*2690*/  BSYNC B0 ;  /* 0x0000000000007941 */ /* 0x000fea0003800000 */
.L_x_43:
[----:B0----5:R-:W-:Y:S01]  /*26a0*/  HADD2.F32 R5, -RZ, R94.H0_H0 ;  /* 0x2000005eff057230 */ /* 0x021fe20000004100 */
[----:B------:R-:W-:Y:S01]  /*26b0*/  ISETP.GT.AND P0, PT, R12, 0x8, P0 ;  /* 0x000000080c00780c */ /* 0x000fe20000704270 */
[----:B------:R-:W-:Y:S01]  /*26c0*/  @P3 IMAD.MOV.U32 R10, RZ, RZ, R14 ;  /* 0x000000ffff0a3224 */ /* 0x000fe200078e000e */
[----:B------:R-:W-:Y:S01]  /*26d0*/  BSSY B0, `(.L_x_45) ;  /* 0x0000008000007945 */ /* 0x000fe20003800000 */
[----:B------:R-:W-:Y:S02]  /*26e0*/  @P3 IMAD.MOV.U32 R11, RZ, RZ, R15 ;  /* 0x000000ffff0b3224 */ /* 0x000fe400078e000f */
[----:B------:R-:W-:-:S04]  /*26f0*/  FMUL R8, R5, R4 ;  /* 0x0000000405087220 */ /* 0x000fc80000400000 */
[----:B------:R-:W-:-:S05]  /*2700*/  FFMA R8, R33, R0, R8 ;  /* 0x0000000021087223 */ /* 0x000fca0000000008 */
[----:B------:R-:W-:-:S05]  /*2710*/  F2FP.F16.F32.PACK_AB R8, RZ, R8 ;  /* 0x00000008ff08723e */ /* 0x000fca00000000ff */
[----:B------:R0:W-:Y:S01]  /*2720*/  @P3 STG.E.U16 desc[UR12][R10.64+0x22], R8 ;  /* 0x000022080a003986 */ /* 0x0001e2000c10150c */
[----:B------:R-:W-:Y:S05]  /*2730*/  @!P0 BRA `(.L_x_46) ;  /* 0x0000000000048947 */ /* 0x000fea0003800000 */
[----:B------:R0:W5:Y:S02]  /*2740*/  LDG.E.LTC128B.U16 R94, desc[UR12][R2.64+0x20] ;  /* 0x0000200c025e7981 */ /* 0x000164000c1e1520 */
.L_x_46:
[----:B------:R-:W-:Y:S05]  /*2750*/  BSYNC B0 ;  /* 0x0000000000007941 */ /* 0x000fea0003800000 */
.L_x_45:
        /* <DEDUP_REMOVED lines=9> */
.L_x_48:
[----:B------:R-:W-:Y:S05]  /*27f0*/  BSYNC B0 ;  /* 0x0000000000007941 */ /* 0x000fea0003800000 */
.L_x_47:
[----:B0----5:R-:W-:Y:S01]  /*2800*/  HADD2.F32 R5, -RZ, R94.H0_H0 ;  /* 0x2000005eff057230 */ /* 0x021fe20000004100 */
        /* <DEDUP_REMOVED lines=9> */
.L_x_50:
[----:B------:R-:W-:Y:S05]  /*28a0*/  BSYNC B0 ;  /* 0x0000000000007941 */ /* 0x000fea0003800000 */
.L_x_49:
        /* <DEDUP_REMOVED lines=12> */
.L_x_52:
[----:B------:R-:W-:Y:S05]  /*2970*/  BSYNC B0 ;  /* 0x0000000000007941 */ /* 0x000fea0003800000 */
.L_x_51:
        /* <DEDUP_REMOVED lines=11> */
.L_x_54:
[----:B------:R-:W-:Y:S05]  /*2a30*/  BSYNC B0 ;  /* 0x0000000000007941 */ /* 0x000fea0003800000 */
.L_x_53:
        /* <DEDUP_REMOVED lines=9> */
.L_x_56:
[----:B------:R-:W-:Y:S05]  /*2ad0*/  BSYNC B0 ;  /* 0x0000000000007941 */ /* 0x000fea0003800000 */
.L_x_55:
        /* <DEDUP_REMOVED lines=10> */
.L_x_58:
[----:B------:R-:W-:Y:S05]  /*2b80*/  BSYNC B0 ;  /* 0x0000000000007941 */ /* 0x000fea0003800000 */
.L_x_57:
        /* <DEDUP_REMOVED lines=12> */
.L_x_60:
[----:B------:R-:W-:Y:S05]  /*2c50*/  BSYNC B0 ;  /* 0x0000000000007941 */ /* 0x000fea0003800000 */
.L_x_59:
        /* <DEDUP_REMOVED lines=11> */
.L_x_62:
[----:B------:R-:W-:Y:S05]  /*2d10*/  BSYNC B0 ;  /* 0x0000000000007941 */ /* 0x000fea0003800000 */
.L_x_61:
        /* <DEDUP_REMOVED lines=9> */
.L_x_64:
[----:B------:R-:W-:Y:S05]  /*2db0*/  BSYNC B0 ;  /* 0x0000000000007941 */ /* 0x000fea0003800000 */
.L_x_63:
        /* <DEDUP_REMOVED lines=10> */
.L_x_66:
[----:B------:R-:W-:Y:S05]  /*2e60*/  BSYNC B0 ;  /* 0x0000000000007941 */ /* 0x000fea0003800000 */
.L_x_65:
        /* <DEDUP_REMOVED lines=12> */
.L_x_68:
[----:B------:R-:W-:Y:S05]  /*2f30*/  BSYNC B0 ;  /* 0x0000000000007941 */ /* 0x000fea0003800000 */
.L_x_67:
        /* <DEDUP_REMOVED lines=11> */
.L_x_70:
[----:B------:R-:W-:Y:S05]  /*2ff0*/  BSYNC B0 ;  /* 0x0000000000007941 */ /* 0x000fea0003800000 */
.L_x_69:
        /* <DEDUP_REMOVED lines=9> */
.L_x_72:
[----:B------:R-:W-:Y:S05]  /*3090*/  BSYNC B0 ;  /* 0x0000000000007941 */ /* 0x000fea0003800000 */
.L_x_71:
        /* <DEDUP_REMOVED lines=10> */
.L_x_74:
[----:B------:R-:W-:Y:S05]  /*3140*/  BSYNC B0 ;  /* 0x0000000000007941 */ /* 0x000fea0003800000 */
.L_x_73:
        /* <DEDUP_REMOVED lines=12> */
.L_x_76:
[----:B------:R-:W-:Y:S05]  /*3210*/  BSYNC B0 ;  /* 0x0000000000007941 */ /* 0x000fea0003800000 */
.L_x_75:
        /* <DEDUP_REMOVED lines=11> */
.L_x_78:
[----:B------:R-:W-:Y:S05]  /*32d0*/  BSYNC B0 ;  /* 0x0000000000007941 */ /* 0x000fea0003800000 */
.L_x_77:
        /* <DEDUP_REMOVED lines=9> */
.L_x_80:
[----:B------:R-:W-:Y:S05]  /*3370*/  BSYNC B0 ;  /* 0x0000000000007941 */ /* 0x000fea0003800000 */
.L_x_79:
        /* <DEDUP_REMOVED lines=10> */
.L_x_82:
[----:B------:R-:W-:Y:S05]  /*3420*/  BSYNC B0 ;  /* 0x0000000000007941 */ /* 0x000fea0003800000 */
.L_x_81:
        /* <DEDUP_REMOVED lines=12> */
.L_x_84:
[----:B------:R-:W-:Y:S05]  /*34f0*/  BSYNC B0 ;  /* 0x0000000000007941 */ /* 0x000fea0003800000 */
.L_x_83:
        /* <DEDUP_REMOVED lines=11> */
.L_x_86:
[----:B------:R-:W-:Y:S05]  /*35b0*/  BSYNC B0 ;  /* 0x0000000000007941 */ /* 0x000fea0003800000 */
.L_x_85:
        /* <DEDUP_REMOVED lines=9> */
.L_x_88:
[----:B------:R-:W-:Y:S05]  /*3650*/  BSYNC B0 ;  /* 0x0000000000007941 */ /* 0x000fea0003800000 */
.L_x_87:
        /* <DEDUP_REMOVED lines=10> */
.L_x_90:
[----:B------:R-:W-:Y:S05]  /*3700*/  BSYNC B0 ;  /* 0x0000000000007941 */ /* 0x000fea0003800000 */
.L_x_89:
        /* <DEDUP_REMOVED lines=12> */
.L_x_92:
[----:B------:R-:W-:Y:S05]  /*37d0*/  BSYNC B0 ;  /* 0x0000000000007941 */ /* 0x000fea0003800000 */
.L_x_91:
        /* <DEDUP_REMOVED lines=11> */
.L_x_94:
[----:B------:R-:W-:Y:S05]  /*3890*/  BSYNC B0 ;  /* 0x0000000000007941 */ /* 0x000fea0003800000 */
.L_x_93:
        /* <DEDUP_REMOVED lines=9> */
.L_x_96:
[----:B------:R-:W-:Y:S05]  /*3930*/  BSYNC B0 ;  /* 0x0000000000007941 */ /* 0x000fea0003800000 */
.L_x_95:
        /* <DEDUP_REMOVED lines=10> */
.L_x_98:
[----:B------:R-:W-:Y:S05]  /*39e0*/  BSYNC B0 ;  /* 0x0000000000007941 */ /* 0x000fea0003800000 */
.L_x_97:
        /* <DEDUP_REMOVED lines=12> */
.L_x_100:
[----:B------:R-:W-:Y:S05]  /*3ab0*/  BSYNC B0 ;  /* 0x0000000000007941 */ /* 0x000fea0003800000 */
.L_x_99:
        /* <DEDUP_REMOVED lines=11> */
.L_x_102:
[----:B------:R-:W-:Y:S05]  /*3b70*/  BSYNC B0 ;  /* 0x0000000000007941 */ /* 0x000fea0003800000 */
.L_x_101:
        /* <DEDUP_REMOVED lines=9> */
.L_x_104:
[----:B------:R-:W-:Y:S05]  /*3c10*/  BSYNC B0 ;  /* 0x0000000000007941 */ /* 0x000fea0003800000 */
.L_x_103:
        /* <DEDUP_REMOVED lines=10> */
.L_x_106:
[----:B------:R-:W-:Y:S05]  /*3cc0*/  BSYNC B0 ;  /* 0x0000000000007941 */ /* 0x000fea0003800000 */
.L_x_105:
        /* <DEDUP_REMOVED lines=12> */
.L_x_108:
[----:B------:R-:W-:Y:S05]  /*3d90*/  BSYNC B0 ;  /* 0x0000000000007941 */ /* 0x000fea0003800000 */
.L_x_107:
        /* <DEDUP_REMOVED lines=11> */
.L_x_110:
[----:B------:R-:W-:Y:S05]  /*3e50*/  BSYNC B0 ;  /* 0x0000000000007941 */ /* 0x000fea0003800000 */
.L_x_109:
        /* <DEDUP_REMOVED lines=9> */
.L_x_112:
[----:B------:R-:W-:Y:S05]  /*3ef0*/  BSYNC B0 ;  /* 0x0000000000007941 */ /* 0x000fea0003800000 */
.L_x_111:
        /* <DEDUP_REMOVED lines=10> */
.L_x_114:
[----:B------:R-:W-:Y:S05]  /*3fa0*/  BSYNC B0 ;  /* 0x0000000000007941 */ /* 0x000fea0003800000 */
.L_x_113:
        /* <DEDUP_REMOVED lines=12> */
.L_x_116:
[----:B------:R-:W-:Y:S05]  /*4070*/  BSYNC B0 ;  /* 0x0000000000007941 */ /* 0x000fea0003800000 */
.L_x_115:
        /* <DEDUP_REMOVED lines=11> */
.L_x_118:
[----:B------:R-:W-:Y:S05]  /*4130*/  BSYNC B0 ;  /* 0x0000000000007941 */ /* 0x000fea0003800000 */
.L_x_117:
        /* <DEDUP_REMOVED lines=9> */
.L_x_120:
[----:B------:R-:W-:Y:S05]  /*41d0*/  BSYNC B0 ;  /* 0x0000000000007941 */ /* 0x000fea0003800000 */
.L_x_119:
        /* <DEDUP_REMOVED lines=10> */
.L_x_122:
[----:B------:R-:W-:Y:S05]  /*4280*/  BSYNC B0 ;  /* 0x0000000000007941 */ /* 0x000fea0003800000 */
.L_x_121:
        /* <DEDUP_REMOVED lines=12> */
.L_x_124:
[----:B------:R-:W-:Y:S05]  /*4350*/  BSYNC B0 ;  /* 0x0000000000007941 */ /* 0x000fea0003800000 */
.L_x_123:
        /* <DEDUP_REMOVED lines=11> */
.L_x_126:
[----:B------:R-:W-:Y:S05]  /*4410*/  BSYNC B0 ;  /* 0x0000000000007941 */ /* 0x000fea0003800000 */
.L_x_125:
        /* <DEDUP_REMOVED lines=9> */
.L_x_128:
[----:B------:R-:W-:Y:S05]  /*44b0*/  BSYNC B0 ;  /* 0x0000000000007941 */ /* 0x000fea0003800000 */
.L_x_127:
        /* <DEDUP_REMOVED lines=10> */
.L_x_130:
[----:B------:R-:W-:Y:S05]  /*4560*/  BSYNC B0 ;  /* 0x0000000000007941 */ /* 0x000fea0003800000 */
.L_x_129:
        /* <DEDUP_REMOVED lines=12> */
.L_x_132:
[----:B------:R-:W-:Y:S05]  /*4630*/  BSYNC B0 ;  /* 0x0000000000007941 */ /* 0x000fea0003800000 */
.L_x_131:
        /* <DEDUP_REMOVED lines=11> */
.L_x_134:
[----:B------:R-:W-:Y:S05]  /*46f0*/  BSYNC B0 ;  /* 0x0000000000007941 */ /* 0x000fea0003800000 */
.L_x_133:
        /* <DEDUP_REMOVED lines=9> */
.L_x_136:
[----:B------:R-:W-:Y:S05]  /*4790*/  BSYNC B0 ;  /* 0x0000000000007941 */ /* 0x000fea0003800000 */
.L_x_135:
        /* <DEDUP_REMOVED lines=10> */
.L_x_138:
[----:B------:R-:W-:Y:S05]  /*4840*/  BSYNC B0 ;  /* 0x0000000000007941 */ /* 0x000fea0003800000 */
.L_x_137:
        /* <DEDUP_REMOVED lines=12> */
.L_x_140:
[----:B------:R-:W-:Y:S05]  /*4910*/  BSYNC B0 ;  /* 0x0000000000007941 */ /* 0x000fea0003800000 */
.L_x_139:
        /* <DEDUP_REMOVED lines=11> */
.L_x_142:
[----:B------:R-:W-:Y:S05]  /*49d0*/  BSYNC B0 ;  /* 0x0000000000007941 */ /* 0x000fea0003800000 */
.L_x_141:
        /* <DEDUP_REMOVED lines=9> */
.L_x_144:
[----:B------:R-:W-:Y:S05]  /*4a70*/  BSYNC B0 ;  /* 0x0000000000007941 */ /* 0x000fea0003800000 */
.L_x_143:
        /* <DEDUP_REMOVED lines=10> */
.L_x_146:
[----:B------:R-:W-:Y:S05]  /*4b20*/  BSYNC B0 ;  /* 0x0000000000007941 */ /* 0x000fea0003800000 */
.L_x_145:
[----:B-----5:R-:W-:Y:S01]  /*4b30*/  HADD2.F32 R5, -RZ, R94.H0_H0 ;  /* 0x2000005eff057230 */ /* 0x020fe20000004100 */
[----:B------:R-:W-:Y:S01]  /*4b40*/  ISETP.GT.AND P1, PT, R9, 0x79, PT ;  /* 0x000000790900780c */ /* 0x000fe20003f24270 */
[----:B0-----:R-:W-:Y:S01]  /*4b50*/  @P2 IMAD.MOV.U32 R8, RZ, RZ, R14 ;  /* 0x000000ffff082224 */ /* 0x001fe200078e000e */
        /* <DEDUP_REMOVED lines=9> */
.L_x_148:
[----:B------:R-:W-:Y:S05]  /*4bf0*/  BSYNC B0 ;  /* 0x0000000000007941 */ /* 0x000fea0003800000 */
.L_x_147:
[----:B0----5:R-:W-:Y:S01]  /*4c00*/  HADD2.F32 R5, -RZ, R94.H0_H0 ;  /* 0x2000005eff057230 */ /* 0x021fe20000004100 */
        /* <DEDUP_REMOVED lines=8> */
.L_x_150:
[----:B------:R-:W-:Y:S05]  /*4c90*/  BSYNC B0 ;  /* 0x0000000000007941 */ /* 0x000fea0003800000 */
.L_x_149:
        /* <DEDUP_REMOVED lines=9> */
.L_x_152:
[----:B------:R-:W-:Y:S05]  /*4d30*/  BSYNC B0 ;  /* 0x0000000000007941 */ /* 0x000fea0003800000 */
.L_x_151:
[----:B0--345:R-:W-:-:S05]  /*4d40*/  HADD2.F32 R3, -RZ, R94.H0_H0 ;  /* 0x2000005eff037230 */ /* 0x039fca0000004100 */
[----:B------:R-:W-:-:S04]  /*4d50*/  FMUL R4, R3, R4 ;  /* 0x0000000403047220 */ /* 0x000fc80000400000 */
[----:B------:R-:W-:Y:S01]  /*4d60*/  FFMA R4, R87, R0, R4 ;  /* 0x0000000057047223 */ /* 0x000fe20000000004 */
[----:B------:R-:W-:Y:S06]  /*4d70*/  @!P1 EXIT ;  /* 0x000000000000994d */ /* 0x000fec0003800000 */
[----:B------:R-:W-:-:S05]  /*4d80*/  F2FP.F16.F32.PACK_AB R4, RZ, R4 ;  /* 0x00000004ff04723e */ /* 0x000fca00000000ff */
[----:B------:R-:W-:Y:S01]  /*4d90*/  STG.E.U16 desc[UR12][R6.64+0xf2], R4 ;  /* 0x0000f20406007986 */ /* 0x000fe2000c10150c */
[----:B------:R-:W-:Y:S05]  /*4da0*/  EXIT ;  /* 0x000000000000794d */ /* 0x000fea0003800000 */
.L_x_28:
[----:B------:R-:W-:Y:S01]  /*4db0*/  ISETP.GT.AND P3, PT, R9, 0x1, PT ;  /* 0x000000010900780c */ /* 0x000fe20003f64270 */
[----:B------:R-:W-:Y:S01]  /*4dc0*/  ULDC.64 UR4, c[0x0][0x5c8] ;  /* 0x0001720000047ab9 */ /* 0x000fe20000000a00 */
[-C--:B------:R-:W-:Y:S01]  /*4dd0*/  FMUL R24, R24, R0.reuse ;  /* 0x0000000018187220 */ /* 0x080fe20000400000 */
[-C--:B------:R-:W-:Y:S01]  /*4de0*/  FMUL R25, R25, R0.reuse ;  /* 0x0000000019197220 */ /* 0x080fe20000400000 */
[----:B------:R-:W-:Y:S01]  /*4df0*/  ISETP.GT.AND P1, PT, R12, RZ, P3 ;  /* 0x000000ff0c00720c */ /* 0x000fe20001f24270 */
[-C--:B------:R-:W-:Y:S01]  /*4e00*/  FMUL R26, R26, R0.reuse ;  /* 0x000000001a1a7220 */ /* 0x080fe20000400000 */
[----:B------:R-:W-:Y:S01]  /*4e10*/  LEA R2, P4, R10, UR4, 0x1 ;  /* 0x000000040a027c11 */ /* 0x000fe2000f8808ff */
[----:B------:R-:W-:Y:S01]  /*4e20*/  FMUL R27, R27, R0 ;  /* 0x000000001b1b7220 */ /* 0x000fe20000400000 */
[----:B------:R-:W-:Y:S01]  /*4e30*/  F2FP.F16.F32.PACK_AB R24, RZ, R24 ;  /* 0x00000018ff18723e */ /* 0x000fe200000000ff */
[-C--:B------:R-:W-:Y:S01]  /*4e40*/  FMUL R28, R28, R0.reuse ;  /* 0x000000001c1c7220 */ /* 0x080fe20000400000 */
[----:B------:R-:W-:Y:S01]  /*4e50*/  LEA.HI.X R3, R10, UR5, R17, 0x1, P4 ;  /* 0x000000050a037c11 */ /* 0x000fe2000a0f0c11 */
[-C--:B------:R-:W-:Y:S01]  /*4e60*/  FMUL R29, R29, R0.reuse ;  /* 0x000000001d1d7220 */ /* 0x080fe20000400000 */
[----:B------:R-:W-:Y:S01]  /*4e70*/  F2FP.F16.F32.PACK_AB R25, RZ, R25 ;  /* 0x00000019ff19723e */ /* 0x000fe200000000ff */
[-C--:B------:R-:W-:Y:S01]  /*4e80*/  FMUL R30, R30, R0.reuse ;  /* 0x000000001e1e7220 */ /* 0x080fe20000400000 */
[----:B------:R-:W-:Y:S01]  /*4e90*/  SHF.L.U64.HI R5, R19, 0x1, R18 ;  /* 0x0000000113057819 */ /* 0x000fe20000010212 */
[----:B------:R-:W-:Y:S01]  /*4ea0*/  @P2 STG.E.U16 desc[UR12][R2.64], R24 ;  /* 0x0000001802002986 */ /* 0x000fe2000c10150c */
[----:B------:R-:W-:Y:S01]  /*4eb0*/  ISETP.GT.AND P2, PT, R12, 0x8, P0 ;  /* 0x000000080c00780c */ /* 0x000fe20000744270 */
[----:B------:R-:W-:Y:S01]  /*4ec0*/  FMUL R31, R31, R0 ;  /* 0x000000001f1f7220 */ /* 0x000fe20000400000 */
[----:B------:R-:W-:Y:S01]  /*4ed0*/  LEA R4, P5, R19, R2, 0x1 ;  /* 0x0000000213047211 */ /* 0x000fe200078a08ff */
[----:B------:R-:W-:Y:S01]  /*4ee0*/  @P1 STG.E.U16 desc[UR12][R2.64+0x2], R25 ;  /* 0x0000021902001986 */ /* 0x000fe2000c10150c */
[----:B------:R-:W-:Y:S01]  /*4ef0*/  ISETP.GT.AND P1, PT, R9, 0x8, PT ;  /* 0x000000080900780c */ /* 0x000fe20003f24270 */
[-C--:B------:R-:W-:Y:S01]  /*4f00*/  FMUL R32, R32, R0.reuse ;  /* 0x0000000020207220 */ /* 0x080fe20000400000 */
[C---:B------:R-:W-:Y:S01]  /*4f10*/  ISETP.GT.AND P3, PT, R12.reuse, 0x8, P3 ;  /* 0x000000080c00780c */ /* 0x040fe20001f64270 */
[----:B------:R-:W-:Y:S01]  /*4f20*/  IMAD.X R5, R5, 0x1, R3, P5 ;  /* 0x0000000105057824 */ /* 0x000fe200028e0603 */
[----:B------:R-:W-:Y:S01]  /*4f30*/  ISETP.GT.AND P0, PT, R9, 0x9, PT ;  /* 0x000000090900780c */ /* 0x000fe20003f04270 */
[-C--:B------:R-:W-:Y:S01]  /*4f40*/  FMUL R33, R33, R0.reuse ;  /* 0x0000000021217220 */ /* 0x080fe20000400000 */
[----:B------:R-:W-:Y:S01]  /*4f50*/  ISETP.GT.AND P4, PT, R12, RZ, P1 ;  /* 0x000000ff0c00720c */ /* 0x000fe20000f84270 */
[-C--:B------:R-:W-:Y:S01]  /*4f60*/  FMUL R34, R34, R0.reuse ;  /* 0x0000000022227220 */ /* 0x080fe20000400000 */
[----:B------:R-:W-:Y:S01]  /*4f70*/  ISETP.GT.AND P5, PT, R12, RZ, P0 ;  /* 0x000000ff0c00720c */ /* 0x000fe200007a4270 */
[----:B------:R-:W-:Y:S01]  /*4f80*/  FMUL R35, R35, R0 ;  /* 0x0000000023237220 */ /* 0x000fe20000400000 */
[----:B------:R-:W-:Y:S01]  /*4f90*/  F2FP.F16.F32.PACK_AB R26, RZ, R26 ;  /* 0x0000001aff1a723e */ /* 0x000fe200000000ff */
[-C--:B------:R-:W-:Y:S01]  /*4fa0*/  FMUL R36, R36, R0.reuse ;  /* 0x0000000024247220 */ /* 0x080fe20000400000 */
[----:B------:R-:W-:Y:S01]  /*4fb0*/  F2FP.F16.F32.PACK_AB R27, RZ, R27 ;  /* 0x0000001bff1b723e */ /* 0x000fe200000000ff */
[----:B------:R-:W-:Y:S01]  /*4fc0*/  FMUL R37, R37, R0 ;  /* 0x0000000025257220 */ /* 0x000fe20000400000 */
[----:B------:R-:W-:Y:S01]  /*4fd0*/  F2FP.F16.F32.PACK_AB R28, RZ, R28 ;  /* 0x0000001cff1c723e */ /* 0x000fe200000000ff */
[----:B------:R-:W-:Y:S01]  /*4fe0*/  @P2 STG.E.U16 desc[UR12][R4.64], R26 ;  /* 0x0000001a04002986 */ /* 0x000fe2000c10150c */
[----:B------:R-:W-:Y:S01]  /*4ff0*/  ISETP.GT.AND P1, PT, R12, 0x8, P1 ;  /* 0x000000080c00780c */ /* 0x000fe20000f24270 */
[-C--:B------:R-:W-:Y:S01]  /*5000*/  FMUL R38, R38, R0.reuse ;  /* 0x0000000026267220 */ /* 0x080fe20000400000 */
[----:B------:R-:W-:Y:S01]  /*5010*/  F2FP.F16.F32.PACK_AB R29, RZ, R29 ;  /* 0x0000001dff1d723e */ /* 0x000fe200000000ff */
[----:B------:R-:W-:Y:S01]  /*5020*/  @P3 STG.E.U16 desc[UR12][R4.64+0x2], R27 ;  /* 0x0000021b04003986 */ /* 0x000fe2000c10150c */
[----:B------:R-:W-:Y:S01]  /*5030*/  ISETP.GT.AND P3, PT, R9, 0x10, PT ;  /* 0x000000100900780c */ /* 0x000fe20003f64270 */
[-C--:B------:R-:W-:Y:S01]  /*5040*/  FMUL R39, R39, R0.reuse ;  /* 0x0000000027277220 */ /* 0x080fe20000400000 */
[----:B------:R-:W-:Y:S01]  /*5050*/  ISETP.GT.AND P2, PT, R12, 0x8, P0 ;  /* 0x000000080c00780c */ /* 0x000fe20000744270 */
[----:B------:R-:W-:Y:S01]  /*5060*/  @P4 STG.E.U16 desc[UR12][R2.64+0x10], R28 ;  /* 0x0000101c02004986 */ /* 0x000fe2000c10150c */
[----:B------:R-:W-:Y:S01]  /*5070*/  ISETP.GT.AND P0, PT, R9, 0x11, PT ;  /* 0x000000110900780c */ /* 0x000fe20003f04270 */
[-C--:B------:R-:W-:Y:S01]  /*5080*/  FMUL R40, R40, R0.reuse ;  /* 0x0000000028287220 */ /* 0x080fe20000400000 */
[C---:B------:R-:W-:Y:S01]  /*5090*/  ISETP.GT.AND P4, PT, R12.reuse, RZ, P3 ;  /* 0x000000ff0c00720c */ /* 0x040fe20001f84270 */
[----:B------:R-:W-:Y:S01]  /*50a0*/  @P5 STG.E.U16 desc[UR12][R2.64+0x12], R29 ;  /* 0x0000121d02005986 */ /* 0x000fe2000c10150c */
        /* <DEDUP_REMOVED lines=153> */
[----:B------:R-:W-:Y:S01]  /*5a40*/  FMUL R0, R87, R0 ;  /* 0x0000000057007220 */ /* 0x000fe20000400000 */
[----:B------:R-:W-:Y:S01]  /*5a50*/  ISETP.GT.AND P2, PT, R12, 0x8, P0 ;  /* 0x000000080c00780c */ /* 0x000fe20000744270 */
[----:B------:R-:W-:Y:S01]  /*5a60*/  @P4 STG.E.U16 desc[UR12][R2.64+0x90], R60 ;  /* 0x0000903c02004986 */ /* 0x000fe2000c10150c */
[----:B------:R-:W-:-:S02]  /*5a70*/  ISETP.GT.AND P0, PT, R9, 0x51, PT ;  /* 0x000000510900780c */ /* 0x000fc40003f04270 */
[C---:B------:R-:W-:Y:S01]  /*5a80*/  ISETP.GT.AND P4, PT, R12.reuse, RZ, P3 ;  /* 0x000000ff0c00720c */ /* 0x040fe20001f84270 */
[----:B------:R-:W-:Y:S01]  /*5a90*/  @P5 STG.E.U16 desc[UR12][R2.64+0x92], R61 ;  /* 0x0000923d02005986 */ /* 0x000fe2000c10150c */
[C---:B------:R-:W-:Y:S02]  /*5aa0*/  ISETP.GT.AND P5, PT, R12.reuse, RZ, P0 ;  /* 0x000000ff0c00720c */ /* 0x040fe400007a4270 */
[----:B------:R-:W-:Y:S02]  /*5ab0*/  F2FP.F16.F32.PACK_AB R62, RZ, R62 ;  /* 0x0000003eff3e723e */ /* 0x000fe400000000ff */
[----:B------:R-:W-:Y:S02]  /*5ac0*/  F2FP.F16.F32.PACK_AB R63, RZ, R63 ;  /* 0x0000003fff3f723e */ /* 0x000fe400000000ff */
[----:B------:R-:W-:Y:S01]  /*5ad0*/  F2FP.F16.F32.PACK_AB R64, RZ, R64 ;  /* 0x00000040ff40723e */ /* 0x000fe200000000ff */
[----:B------:R-:W-:Y:S01]  /*5ae0*/  @P1 STG.E.U16 desc[UR12][R4.64+0x90], R62 ;  /* 0x0000903e04001986 */ /* 0x000fe2000c10150c */
[----:B------:R-:W-:-:S02]  /*5af0*/  ISETP.GT.AND P1, PT, R12, 0x8, P3 ;  /* 0x000000080c00780c */ /* 0x000fc40001f24270 */
[----:B------:R-:W-:Y:S01]  /*5b00*/  F2FP.F16.F32.PACK_AB R65, RZ, R65 ;  /* 0x00000041ff41723e */ /* 0x000fe200000000ff */
[----:B------:R-:W-:Y:S01]  /*5b10*/  @P2 STG.E.U16 desc[UR12][R4.64+0x92], R63 ;  /* 0x0000923f04002986 */ /* 0x000fe2000c10150c */
[C---:B------:R-:W-:Y:S02]  /*5b20*/  ISETP.GT.AND P2, PT, R9.reuse, 0x58, PT ;  /* 0x000000580900780c */ /* 0x040fe40003f44270 */
[C---:B------:R-:W-:Y:S01]  /*5b30*/  ISETP.GT.AND P0, PT, R12.reuse, 0x8, P0 ;  /* 0x000000080c00780c */ /* 0x040fe20000704270 */
[----:B------:R-:W-:Y:S01]  /*5b40*/  @P4 STG.E.U16 desc[UR12][R2.64+0xa0], R64 ;  /* 0x0000a04002004986 */ /* 0x000fe2000c10150c */
[----:B------:R-:W-:Y:S02]  /*5b50*/  ISETP.GT.AND P3, PT, R9, 0x59, PT ;  /* 0x000000590900780c */ /* 0x000fe40003f64270 */
[C---:B------:R-:W-:Y:S01]  /*5b60*/  ISETP.GT.AND P4, PT, R12.reuse, RZ, P2 ;  /* 0x000000ff0c00720c */ /* 0x040fe20001784270 */
[----:B------:R-:W-:Y:S01]  /*5b70*/  @P5 STG.E.U16 desc[UR12][R2.64+0xa2], R65 ;  /* 0x0000a24102005986 */ /* 0x000fe2000c10150c */
[----:B------:R-:W-:-:S02]  /*5b80*/  ISETP.GT.AND P5, PT, R12, RZ, P3 ;  /* 0x000000ff0c00720c */ /* 0x000fc40001fa4270 */
[----:B------:R-:W-:Y:S02]  /*5b90*/  F2FP.F16.F32.PACK_AB R66, RZ, R66 ;  /* 0x00000042ff42723e */ /* 0x000fe400000000ff */
[----:B------:R-:W-:Y:S02]  /*5ba0*/  F2FP.F16.F32.PACK_AB R67, RZ, R67 ;  /* 0x00000043ff43723e */ /* 0x000fe400000000ff */
[----:B------:R-:W-:Y:S01]  /*5bb0*/  F2FP.F16.F32.PACK_AB R68, RZ, R68 ;  /* 0x00000044ff44723e */ /* 0x000fe200000000ff */
[----:B------:R-:W-:Y:S01]  /*5bc0*/  @P1 STG.E.U16 desc[UR12][R4.64+0xa0], R66 ;  /* 0x0000a04204001986 */ /* 0x000fe2000c10150c */
[C---:B------:R-:W-:Y:S02]  /*5bd0*/  ISETP.GT.AND P1, PT, R12.reuse, 0x8, P2 ;  /* 0x000000080c00780c */ /* 0x040fe40001724270 */
[----:B------:R-:W-:Y:S01]  /*5be0*/  F2FP.F16.F32.PACK_AB R69, RZ, R69 ;  /* 0x00000045ff45723e */ /* 0x000fe200000000ff */
[----:B------:R-:W-:Y:S01]  /*5bf0*/  @P0 STG.E.U16 desc[UR12][R4.64+0xa2], R67 ;  /* 0x0000a24304000986 */ /* 0x000fe2000c10150c */
[----:B------:R-:W-:-:S02]  /*5c00*/  ISETP.GT.AND P2, PT, R12, 0x8, P3 ;  /* 0x000000080c00780c */ /* 0x000fc40001f44270 */
[C---:B------:R-:W-:Y:S01]  /*5c10*/  ISETP.GT.AND P3, PT, R9.reuse, 0x60, PT ;  /* 0x000000600900780c */ /* 0x040fe20003f64270 */
[----:B------:R-:W-:Y:S01]  /*5c20*/  @P4 STG.E.U16 desc[UR12][R2.64+0xb0], R68 ;  /* 0x0000b04402004986 */ /* 0x000fe2000c10150c */
[----:B------:R-:W-:Y:S02]  /*5c30*/  ISETP.GT.AND P0, PT, R9, 0x61, PT ;  /* 0x000000610900780c */ /* 0x000fe40003f04270 */
[C---:B------:R-:W-:Y:S01]  /*5c40*/  ISETP.GT.AND P4, PT, R12.reuse, RZ, P3 ;  /* 0x000000ff0c00720c */ /* 0x040fe20001f84270 */
[----:B------:R-:W-:Y:S01]  /*5c50*/  @P5 STG.E.U16 desc[UR12][R2.64+0xb2], R69 ;  /* 0x0000b24502005986 */ /* 0x000fe2000c10150c */
[----:B------:R-:W-:Y:S02]  /*5c60*/  ISETP.GT.AND P5, PT, R12, RZ, P0 ;  /* 0x000000ff0c00720c */ /* 0x000fe400007a4270 */
[----:B------:R-:W-:Y:S02]  /*5c70*/  F2FP.F16.F32.PACK_AB R70, RZ, R70 ;  /* 0x00000046ff46723e */ /* 0x000fe400000000ff */
[----:B------:R-:W-:-:S02]  /*5c80*/  F2FP.F16.F32.PACK_AB R71, RZ, R71 ;  /* 0x00000047ff47723e */ /* 0x000fc400000000ff */
[----:B------:R-:W-:Y:S01]  /*5c90*/  F2FP.F16.F32.PACK_AB R72, RZ, R72 ;  /* 0x00000048ff48723e */ /* 0x000fe200000000ff */
[----:B------:R-:W-:Y:S01]  /*5ca0*/  @P1 STG.E.U16 desc[UR12][R4.64+0xb0], R70 ;  /* 0x0000b04604001986 */ /* 0x000fe2000c10150c */
[----:B------:R-:W-:Y:S02]  /*5cb0*/  F2FP.F16.F32.PACK_AB R73, RZ, R73 ;  /* 0x00000049ff49723e */ /* 0x000fe400000000ff */
[C---:B------:R-:W-:Y:S01]  /*5cc0*/  ISETP.GT.AND P1, PT, R12.reuse, 0x8, P3 ;  /* 0x000000080c00780c */ /* 0x040fe20001f24270 */
[----:B------:R-:W-:Y:S01]  /*5cd0*/  @P2 STG.E.U16 desc[UR12][R4.64+0xb2], R71 ;  /* 0x0000b24704002986 */ /* 0x000fe2000c10150c */
[----:B------:R-:W-:Y:S02]  /*5ce0*/  ISETP.GT.AND P0, PT, R12, 0x8, P0 ;  /* 0x000000080c00780c */ /* 0x000fe40000704270 */
[----:B------:R-:W-:Y:S01]  /*5cf0*/  F2FP.F16.F32.PACK_AB R74, RZ, R74 ;  /* 0x0000004aff4a723e */ /* 0x000fe200000000ff */
[----:B------:R-:W-:Y:S01]  /*5d00*/  @P4 STG.E.U16 desc[UR12][R2.64+0xc0], R72 ;  /* 0x0000c04802004986 */ /* 0x000fe2000c10150c */
[----:B------:R-:W-:-:S02]  /*5d10*/  ISETP.GT.AND P4, PT, R9, 0x68, PT ;  /* 0x000000680900780c */ /* 0x000fc40003f84270 */
[----:B------:R-:W-:Y:S01]  /*5d20*/  F2FP.F16.F32.PACK_AB R75, RZ, R75 ;  /* 0x0000004bff4b723e */ /* 0x000fe200000000ff */
[----:B------:R-:W-:Y:S01]  /*5d30*/  @P5 STG.E.U16 desc[UR12][R2.64+0xc2], R73 ;  /* 0x0000c24902005986 */ /* 0x000fe2000c10150c */
[----:B------:R-:W-:Y:S02]  /*5d40*/  ISETP.GT.AND P5, PT, R9, 0x69, PT ;  /* 0x000000690900780c */ /* 0x000fe40003fa4270 */
[C---:B------:R-:W-:Y:S01]  /*5d50*/  ISETP.GT.AND P2, PT, R12.reuse, RZ, P4 ;  /* 0x000000ff0c00720c */ /* 0x040fe20002744270 */
[----:B------:R-:W-:Y:S01]  /*5d60*/  @P1 STG.E.U16 desc[UR12][R4.64+0xc0], R74 ;  /* 0x0000c04a04001986 */ /* 0x000fe2000c10150c */
[----:B------:R-:W-:Y:S02]  /*5d70*/  ISETP.GT.AND P6, PT, R12, RZ, P5 ;  /* 0x000000ff0c00720c */ /* 0x000fe40002fc4270 */
[----:B------:R-:W-:Y:S01]  /*5d80*/  F2FP.F16.F32.PACK_AB R76, RZ, R76 ;  /* 0x0000004cff4c723e */ /* 0x000fe200000000ff */
[----:B------:R-:W-:Y:S01]  /*5d90*/  @P0 STG.E.U16 desc[UR12][R4.64+0xc2], R75 ;  /* 0x0000c24b04000986 */ /* 0x000fe2000c10150c */
[----:B------:R-:W-:-:S02]  /*5da0*/  F2FP.F16.F32.PACK_AB R77, RZ, R77 ;  /* 0x0000004dff4d723e */ /* 0x000fc400000000ff */
[C---:B------:R-:W-:Y:S02]  /*5db0*/  ISETP.GT.AND P3, PT, R9.reuse, 0x70, PT ;  /* 0x000000700900780c */ /* 0x040fe40003f64270 */
[C---:B------:R-:W-:Y:S02]  /*5dc0*/  ISETP.GT.AND P4, PT, R12.reuse, 0x8, P4 ;  /* 0x000000080c00780c */ /* 0x040fe40002784270 */
[----:B------:R-:W-:Y:S01]  /*5dd0*/  F2FP.F16.F32.PACK_AB R78, RZ, R78 ;  /* 0x0000004eff4e723e */ /* 0x000fe200000000ff */
[----:B------:R-:W-:Y:S01]  /*5de0*/  @P2 STG.E.U16 desc[UR12][R2.64+0xd0], R76 ;  /* 0x0000d04c02002986 */ /* 0x000fe2000c10150c */
[----:B------:R-:W-:Y:S02]  /*5df0*/  ISETP.GT.AND P2, PT, R9, 0x71, PT ;  /* 0x000000710900780c */ /* 0x000fe40003f44270 */
[----:B------:R-:W-:Y:S01]  /*5e00*/  F2FP.F16.F32.PACK_AB R79, RZ, R79 ;  /* 0x0000004fff4f723e */ /* 0x000fe200000000ff */
[----:B------:R-:W-:Y:S01]  /*5e10*/  @P6 STG.E.U16 desc[UR12][R2.64+0xd2], R77 ;  /* 0x0000d24d02006986 */ /* 0x000fe2000c10150c */
[----:B------:R-:W-:-:S02]  /*5e20*/  ISETP.GT.AND P6, PT, R12, 0x8, P5 ;  /* 0x000000080c00780c */ /* 0x000fc40002fc4270 */
[C---:B------:R-:W-:Y:S02]  /*5e30*/  ISETP.GT.AND P5, PT, R12.reuse, RZ, P3 ;  /* 0x000000ff0c00720c */ /* 0x040fe40001fa4270 */
[----:B------:R-:W-:Y:S01]  /*5e40*/  F2FP.F16.F32.PACK_AB R80, RZ, R80 ;  /* 0x00000050ff50723e */ /* 0x000fe200000000ff */
[----:B------:R-:W-:Y:S01]  /*5e50*/  @P4 STG.E.U16 desc[UR12][R4.64+0xd0], R78 ;  /* 0x0000d04e04004986 */ /* 0x000fe2000c10150c */
[C---:B------:R-:W-:Y:S02]  /*5e60*/  ISETP.GT.AND P1, PT, R9.reuse, 0x78, PT ;  /* 0x000000780900780c */ /* 0x040fe40003f24270 */
[----:B------:R-:W-:Y:S02]  /*5e70*/  ISETP.GT.AND P0, PT, R9, 0x79, PT ;  /* 0x000000790900780c */ /* 0x000fe40003f04270 */
[C---:B------:R-:W-:Y:S02]  /*5e80*/  ISETP.GT.AND P4, PT, R12.reuse, RZ, P2 ;  /* 0x000000ff0c00720c */ /* 0x040fe40001784270 */
[C---:B------:R-:W-:Y:S01]  /*5e90*/  ISETP.GT.AND P3, PT, R12.reuse, 0x8, P3 ;  /* 0x000000080c00780c */ /* 0x040fe20001f64270 */
[----:B------:R-:W-:Y:S01]  /*5ea0*/  @P6 STG.E.U16 desc[UR12][R4.64+0xd2], R79 ;  /* 0x0000d24f04006986 */ /* 0x000fe2000c10150c */
[----:B------:R-:W-:-:S02]  /*5eb0*/  ISETP.GT.AND P2, PT, R12, 0x8, P2 ;  /* 0x000000080c00780c */ /* 0x000fc40001744270 */
[C---:B------:R-:W-:Y:S01]  /*5ec0*/  ISETP.GT.AND P6, PT, R12.reuse, RZ, P0 ;  /* 0x000000ff0c00720c */ /* 0x040fe200007c4270 */
[----:B------:R-:W-:Y:S01]  /*5ed0*/  @P5 STG.E.U16 desc[UR12][R2.64+0xe0], R80 ;  /* 0x0000e05002005986 */ /* 0x000fe2000c10150c */
[C---:B------:R-:W-:Y:S02]  /*5ee0*/  ISETP.GT.AND P5, PT, R12.reuse, RZ, P1 ;  /* 0x000000ff0c00720c */ /* 0x040fe40000fa4270 */
[C---:B------:R-:W-:Y:S02]  /*5ef0*/  ISETP.GT.AND P1, PT, R12.reuse, 0x8, P1 ;  /* 0x000000080c00780c */ /* 0x040fe40000f24270 */
[----:B------:R-:W-:Y:S02]  /*5f00*/  F2FP.F16.F32.PACK_AB R81, RZ, R81 ;  /* 0x00000051ff51723e */ /* 0x000fe400000000ff */
[----:B------:R-:W-:Y:S02]  /*5f10*/  F2FP.F16.F32.PACK_AB R82, RZ, R82 ;  /* 0x00000052ff52723e */ /* 0x000fe400000000ff */
[----:B------:R-:W-:Y:S01]  /*5f20*/  F2FP.F16.F32.PACK_AB R83, RZ, R83 ;  /* 0x00000053ff53723e */ /* 0x000fe200000000ff */
[----:B------:R-:W-:Y:S01]  /*5f30*/  @P4 STG.E.U16 desc[UR12][R2.64+0xe2], R81 ;  /* 0x0000e25102004986 */ /* 0x000fe2000c10150c */
[----:B------:R-:W-:-:S02]  /*5f40*/  ISETP.GT.AND P0, PT, R12, 0x8, P0 ;  /* 0x000000080c00780c */ /* 0x000fc40000704270 */
[----:B------:R-:W-:Y:S01]  /*5f50*/  F2FP.F16.F32.PACK_AB R84, RZ, R84 ;  /* 0x00000054ff54723e */ /* 0x000fe200000000ff */
[----:B------:R-:W-:Y:S01]  /*5f60*/  @P3 STG.E.U16 desc[UR12][R4.64+0xe0], R82 ;  /* 0x0000e05204003986 */ /* 0x000fe2000c10150c */
[----:B------:R-:W-:Y:S02]  /*5f70*/  F2FP.F16.F32.PACK_AB R85, RZ, R85 ;  /* 0x00000055ff55723e */ /* 0x000fe400000000ff */
[----:B------:R-:W-:Y:S01]  /*5f80*/  F2FP.F16.F32.PACK_AB R86, RZ, R86 ;  /* 0x00000056ff56723e */ /* 0x000fe200000000ff */
[----:B------:R-:W-:Y:S04]  /*5f90*/  @P2 STG.E.U16 desc[UR12][R4.64+0xe2], R83 ;  /* 0x0000e25304002986 */ /* 0x000fe8000c10150c */
[----:B------:R-:W-:Y:S04]  /*5fa0*/  @P5 STG.E.U16 desc[UR12][R2.64+0xf0], R84 ;  /* 0x0000f05402005986 */ /* 0x000fe8000c10150c */
[----:B------:R0:W-:Y:S02]  /*5fb0*/  @P6 STG.E.U16 desc[UR12][R2.64+0xf2], R85 ;  /* 0x0000f25502006986 */ /* 0x0001e4000c10150c */
[----:B0-----:R-:W-:-:S02]  /*5fc0*/  @P1 IMAD.MOV.U32 R2, RZ, RZ, R4 ;  /* 0x000000ffff021224 */ /* 0x001fc400078e0004 */
[----:B------:R-:W-:-:S05]  /*5fd0*/  @P1 IMAD.MOV.U32 R3, RZ, RZ, R5 ;  /* 0x000000ffff031224 */ /* 0x000fca00078e0005 */
[----:B------:R0:W-:Y:S01]  /*5fe0*/  @P1 STG.E.U16 desc[UR12][R2.64+0xf0], R86 ;  /* 0x0000f05602001986 */ /* 0x0001e2000c10150c */
[----:B------:R-:W-:Y:S05]  /*5ff0*/  @!P0 EXIT ;  /* 0x000000000000894d */ /* 0x000fea0003800000 */
[----:B------:R-:W-:-:S05]  /*6000*/  F2FP.F16.F32.PACK_AB R0, RZ, R0 ;  /* 0x00000000ff00723e */ /* 0x000fca00000000ff */
[----:B------:R-:W-:Y:S01]  /*6010*/  STG.E.U16 desc[UR12][R4.64+0xf2], R0 ;  /* 0x0000f20004007986 */ /* 0x000fe2000c10150c */
[----:B------:R-:W-:Y:S05]  /*6020*/  EXIT ;  /* 0x000000000000794d */ /* 0x000fea0003800000 */
.L_x_14:
[----:B------:R-:W-:-:S13]  /*6030*/  ISETP.NE.AND P0, PT, R9, RZ, PT ;  /* 0x000000ff0900720c */ /* 0x000fda0003f05270 */
[----:B------:R-:W-:Y:S05]  /*6040*/  @P0 EXIT ;  /* 0x000000000000094d */ /* 0x000fea0003800000 */
[----:B------:R-:W-:-:S13]  /*6050*/  ELECT P0, URZ, PT ;  /* 0x00000000003f782f */ /* 0x000fda0003800000 */
[----:B------:R-:W-:Y:S05]  /*6060*/  @!P0 BRA `(.L_x_153) ;  /* 0x0000000400d08947 */ /* 0x000fea0003800000 */
[----:B------:R-:W-:-:S13]  /*6070*/  ISETP.GE.AND P0, PT, R11, 0x1, PT ;  /* 0x000000010b00780c */ /* 0x000fda0003f06270 */
[----:B------:R-:W-:Y:S05]  /*6080*/  @!P0 BRA `(.L_x_153) ;  /* 0x0000000400c88947 */ /* 0x000fea0003800000 */
[----:B------:R-:W2:Y:S01]  /*6090*/  S2R R2, SR_CgaCtaId ;  /* 0x0000000000027919 */ /* 0x000ea20000008800 */
[----:B---3-5:R-:W0:Y:S01]  /*60a0*/  LDC.64 R4, c[0x0][0x4d8] ;  /* 0x00013600ff047b82 */ /* 0x028e220000000a00 */
[----:B------:R-:W-:Y:S01]  /*60b0*/  LOP3.LUT P0, RZ, R14, 0x1f, RZ, 0xc0, !PT ;  /* 0x0000001f0eff7812 */ /* 0x000fe2000780c0ff */
[----:B------:R-:W-:Y:S01]  /*60c0*/  IMAD.SHL.U32 R12, R6, 0x80, RZ ;  /* 0x00000080060c7824 */ /* 0x000fe200078e00ff */
[----:B------:R-:W-:Y:S01]  /*60d0*/  ULDC.64 UR4, c[0x0][0x4b0] ;  /* 0x00012c0000047ab9 */ /* 0x000fe20000000a00 */
[C---:B------:R-:W-:Y:S01]  /*60e0*/  ISETP.NE.AND P2, PT, R17.reuse, RZ, PT ;  /* 0x000000ff1100720c */ /* 0x040fe20003f45270 */
[----:B------:R-:W-:Y:S01]  /*60f0*/  IMAD.SHL.U32 R16, R16, 0x40, RZ ;  /* 0x0000004010107824 */ /* 0x000fe200078e00ff */
[----:B------:R-:W-:Y:S01]  /*6100*/  ISETP.NE.OR P0, PT, R17, RZ, !P0 ;  /* 0x000000ff1100720c */ /* 0x000fe20004705670 */
[----:B------:R-:W-:Y:S01]  /*6110*/  IMAD.MOV.U32 R6, RZ, RZ, R7 ;  /* 0x000000ffff067224 */ /* 0x000fe200078e0007 */
[----:B------:R-:W-:Y:S01]  /*6120*/  LOP3.LUT R13, R3, 0x2, RZ, 0xfc, !PT ;  /* 0x00000002030d7812 */ /* 0x000fe200078efcff */
[----:B------:R-:W-:-:S02]  /*6130*/  IMAD.MOV.U32 R17, RZ, RZ, RZ ;  /* 0x000000ffff117224 */ /* 0x000fc400078e00ff */
[----:B------:R-:W-:Y:S02]  /*6140*/  VIADD R18, R12, 0x40 ;  /* 0x000000400c127836 */ /* 0x000fe40000000000 */
[----:B0-----:R-:W-:Y:S02]  /*6150*/  IMAD R15, R15, UR4, R4 ;  /* 0x000000040f0f7c24 */ /* 0x001fe4000f8e0204 */
[----:B------:R-:W-:Y:S02]  /*6160*/  IMAD R10, R8, UR5, R5 ;  /* 0x00000005080a7c24 */ /* 0x000fe4000f8e0205 */
[----:B------:R-:W-:Y:S02]  /*6170*/  IMAD.MOV.U32 R4, RZ, RZ, 0x1 ;  /* 0x00000001ff047424 */ /* 0x000fe400078e00ff */
[----:B------:R-:W-:Y:S02]  /*6180*/  IMAD.MOV.U32 R5, RZ, RZ, RZ ;  /* 0x000000ffff057224 */ /* 0x000fe400078e00ff */
[----:B--2---:R-:W-:-:S02]  /*6190*/  IMAD.SHL.U32 R0, R2, 0x400, RZ ;  /* 0x0000040002007824 */ /* 0x004fc400078e00ff */
[----:B------:R-:W-:-:S07]  /*61a0*/  IMAD.SHL.U32 R2, R2, 0x10, RZ ;  /* 0x0000001002027824 */ /* 0x000fce00078e00ff */
.L_x_157:
[----:B------:R-:W0:Y:S01]  /*61b0*/  S2R R9, SR_CgaCtaId ;  /* 0x0000000000097919 */ /* 0x000e220000008800 */
[----:B------:R-:W-:-:S04]  /*61c0*/  MOV R8, 0x400 ;  /* 0x0000040000087802 */ /* 0x000fc80000000f00 */
[----:B0-----:R-:W-:Y:S02]  /*61d0*/  LEA R14, R9, R8, 0x18 ;  /* 0x00000008090e7211 */ /* 0x001fe400078ec0ff */
[----:B------:R-:W-:-:S03]  /*61e0*/  SHF.L.U32 R8, R4, 0x1f, RZ ;  /* 0x0000001f04087819 */ /* 0x000fc600000006ff */
[----:B------:R-:W-:-:S07]  /*61f0*/  IMAD R11, R5, 0x8, R14 ;  /* 0x00000008050b7824 */ /* 0x000fce00078e020e */
.L_x_154:
[----:B0-----:R0:W1:Y:S02]  /*6200*/  SYNCS.PHASECHK.TRANS64.TRYWAIT P1, [R11+URZ+0x36090], R8 ;  /* 0x036090080b0075a7 */ /* 0x001064000802017f */
[----:B-1----:R-:W-:Y:S05]  /*6210*/  @!P1 NANOSLEEP.SYNCS 0x989680 ;  /* 0x009896800000995d */ /* 0x002fea0003900000 */
[----:B------:R-:W1:Y:S02]  /*6220*/  @!P1 SYNCS.PHASECHK.TRANS64 P1, [R11+URZ+0x36090], R8 ;  /* 0x036090080b0095a7 */ /* 0x000e64000802007f */
[----:B-1----:R-:W-:Y:S05]  /*6230*/  @!P1 BRA `(.L_x_154) ;  /* 0xfffffffc00f09947 */ /* 0x002fea000383ffff */
[----:B0-----:R-:W0:Y:S02]  /*6240*/  @!P2 LDC R8, c[0x0][0x500] ;  /* 0x00014000ff08ab82 */ /* 0x001e240000000800 */
[----:B0-----:R0:W-:Y:S02]  /*6250*/  @!P2 SYNCS.ARRIVE.TRANS64 RZ, [R11+URZ+0x36000], R8 ;  /* 0x036000080bffa9a7 */ /* 0x0011e4000800003f */
[----:B0-----:R-:W-:-:S04]  /*6260*/  PRMT R8, R13, 0x9910, RZ ;  /* 0x000099100d087816 */ /* 0x001fc800000000ff */
[----:B------:R-:W-:-:S13]  /*6270*/  ISETP.NE.AND P1, PT, R8, 0x2, PT ;  /* 0x000000020800780c */ /* 0x000fda0003f25270 */
[----:B------:R-:W-:Y:S05]  /*6280*/  @P1 BRA `(.L_x_155) ;  /* 0x0000000000041947 */ /* 0x000fea0003800000 */
[----:B------:R-:W-:Y:S01]  /*6290*/  BPT.TRAP 0x1 ;  /* 0x000000040000795c */ /* 0x000fe20000300000 */
.L_x_155:
[----:B------:R-:W-:Y:S05]  /*62a0*/  @P0 BRA `(.L_x_156) ;  /* 0x0000000000040947 */ /* 0x000fea0003800000 */
[----:B------:R-:W-:Y:S01]  /*62b0*/  BPT.TRAP 0x1 ;  /* 0x000000040000795c */ /* 0x000fe20000300000 */
.L_x_156:
[----:B------:R-:W-:Y:S01]  /*62c0*/  R2UR UR7, R17 ;  /* 0x00000000110772ca */ /* 0x000fe200000e0000 */
[----:B------:R-:W-:Y:S01]  /*62d0*/  ULDC UR6, c[0x0][0x48c] ;  /* 0x0001230000067ab9 */ /* 0x000fe20000000800 */
[----:B------:R-:W-:Y:S01]  /*62e0*/  R2UR UR18, R2 ;  /* 0x00000000021272ca */ /* 0x000fe200000e0000 */
[----:B------:R-:W-:Y:S01]  /*62f0*/  UISETP.NE.AND UP1, UPT, UR6, 0x1, UPT ;  /* 0x000000010600788c */ /* 0x000fe2000bf25270 */
[----:B------:R-:W-:Y:S01]  /*6300*/  IMAD.SHL.U32 R9, R5, 0x1000, RZ ;  /* 0x0000100005097824 */ /* 0x000fe200078e00ff */
[----:B------:R-:W-:Y:S01]  /*6310*/  ULDC UR30, c[0x0][0x498] ;  /* 0x00012600001e7ab9 */ /* 0x000fe20000000800 */
[----:B------:R-:W-:Y:S01]  /*6320*/  ULDC.64 UR32, c[0x0][0x198] ;  /* 0x0000660000207ab9 */ /* 0x000fe20000000a00 */
[----:B------:R-:W-:Y:S01]  /*6330*/  UISETP.NE.AND UP0, UPT, UR30, 0x1, UPT ;  /* 0x000000011e00788c */ /* 0x000fe2000bf05270 */
[----:B------:R-:W-:Y:S01]  /*6340*/  ISETP.GT.AND P3, PT, R6, 0x1, PT ;  /* 0x000000010600780c */ /* 0x000fe20003f64270 */
[----:B------:R-:W-:Y:S01]  /*6350*/  ULDC.64 UR22, c[0x0][0x4b8] ;  /* 0x00012e0000167ab9 */ /* 0x000fe20000000a00 */
[----:B------:R-:W-:Y:S01]  /*6360*/  LOP3.LUT R8, R9, 0x400, R0, 0xf8, !PT ;  /* 0x0000040009087812 */ /* 0x000fe200078ef800 */
[----:B------:R-:W-:Y:S01]  /*6370*/  IMAD.IADD R9, R14, 0x1, R9 ;  /* 0x000000010e097824 */ /* 0x000fe200078e0209 */
[----:B------:R-:W-:Y:S01]  /*6380*/  ULDC.64 UR24, c[0x0][0x4d0] ;  /* 0x0001340000187ab9 */ /* 0x000fe20000000a00 */
[----:B------:R-:W-:Y:S01]  /*6390*/  USHF.L.U32 UR7, UR7, 0x5, URZ ;  /* 0x0000000507077899 */ /* 0x000fe2000800063f */
[----:B------:R-:W-:Y:S01]  /*63a0*/  VIADD R5, R5, 0x1 ;  /* 0x0000000105057836 */ /* 0x000fe20000000000 */
[----:B------:R-:W-:Y:S01]  /*63b0*/  @UP1 ULDC.64 UR10, c[0x0][0x490] ;  /* 0x00012400000a1ab9 */ /* 0x000fe20000000a00 */
[----:B------:R-:W-:Y:S01]  /*63c0*/  IMAD R8, R8, 0x2, R14 ;  /* 0x0000000208087824 */ /* 0x000fe200078e020e */
[----:B------:R-:W-:Y:S01]  /*63d0*/  ULOP3.LUT UR18, UR7, 0x10, UR18, 0xf8, !UPT ;  /* 0x0000001007127892 */ /* 0x000fe2000f8ef812 */
[----:B------:R-:W-:Y:S01]  /*63e0*/  VIADD R6, R6, 0xffffffff ;  /* 0xffffffff06067836 */ /* 0x000fe20000000000 */
[----:B------:R-:W-:Y:S01]  /*63f0*/  @UP1 ULDC.64 UR14, c[0x0][0x490] ;  /* 0x00012400000e1ab9 */ /* 0x000fe20000000a00 */
[----:B------:R-:W-:Y:S01]  /*6400*/  @UP0 ULDC UR28, c[0x0][0x49c] ;  /* 0x00012700001c0ab9 */ /* 0x000fe20000000800 */
[----:B------:R-:W-:Y:S01]  /*6410*/  UIMAD.WIDE.U32 UR4, UR18, UR10, URZ ;  /* 0x0000000a120472a5 */ /* 0x000fe2000f8e003f */
[----:B------:R-:W-:Y:S01]  /*6420*/  R2UR UR10, R11 ;  /* 0x000000000b0a72ca */ /* 0x000fe200000e0000 */
[----:B------:R-:W-:Y:S01]  /*6430*/  UIMAD.WIDE.U32 UR8, UR18, UR14, URZ ;  /* 0x0000000e120872a5 */ /* 0x000fe2000f8e003f */
[----:B------:R-:W-:Y:S01]  /*6440*/  PRMT R11, R15, 0x40, R10 ;  /* 0x000000400f0b7816 */ /* 0x000fe2000000000a */
[----:B------:R-:W-:Y:S01]  /*6450*/  UMOV UR17, UR18 ;  /* 0x0000001200117c82 */ /* 0x000fe20008000000 */
[----:B------:R-:W-:Y:S01]  /*6460*/  UMOV UR12, UR18 ;  /* 0x00000012000c7c82 */ /* 0x000fe20008000000 */
[----:B------:R-:W-:Y:S01]  /*6470*/  @UP1 USHF.R.U32.HI UR17, URZ, UR15, UR9 ;  /* 0x0000000f3f111299 */ /* 0x000fe20008011609 */
[----:B------:R-:W-:Y:S01]  /*6480*/  R2UR UR4, R8 ;  /* 0x00000000080472ca */ /* 0x000fe200000e0000 */
[----:B------:R-:W-:Y:S01]  /*6490*/  @UP1 USHF.R.U32.HI UR12, URZ, UR11, UR5 ;  /* 0x0000000b3f0c1299 */ /* 0x000fe20008011605 */
[----:B------:R-:W-:Y:S01]  /*64a0*/  IMAD.MOV.U32 R8, RZ, RZ, 0x3 ;  /* 0x00000003ff087424 */ /* 0x000fe200078e00ff */
[----:B------:R-:W-:Y:S01]  /*64b0*/  UIMAD.WIDE.U32 UR28, UR17, UR28, URZ ;  /* 0x0000001c111c72a5 */ /* 0x000fe2000f8e003f */
[----:B------:R-:W-:Y:S01]  /*64c0*/  R2UR UR34, R11 ;  /* 0x000000000b2272ca */ /* 0x000fe200000e0000 */
[----:B------:R-:W-:Y:S01]  /*64d0*/  UIADD3 UR19, -UR12, URZ, URZ ;  /* 0x0000003f0c137290 */ /* 0x000fe2000fffe13f */
[----:B------:R-:W-:Y:S01]  /*64e0*/  ISETP.NE.AND P1, PT, R5, 0x12, PT ;  /* 0x000000120500780c */ /* 0x000fe20003f25270 */
[----:B------:R-:W-:Y:S01]  /*64f0*/  UIADD3 UR5, UR10, 0x36000, URZ ;  /* 0x000360000a057890 */ /* 0x000fe2000fffe03f */
[----:B------:R-:W-:Y:S01]  /*6500*/  R2UR UR35, R8 ;  /* 0x00000000082372ca */ /* 0x000fe200000e0000 */
[----:B------:R-:W-:Y:S01]  /*6510*/  UIMAD UR19, UR6, UR19, UR18 ;  /* 0x00000013061372a4 */ /* 0x000fe2000f8e0212 */
[----:B------:R-:W-:Y:S01]  /*6520*/  VIADD R17, R17, 0x1 ;  /* 0x0000000111117836 */ /* 0x000fe20000000000 */
[----:B------:R-:W-:Y:S01]  /*6530*/  @UP0 ULDC UR10, c[0x0][0x49c] ;  /* 0x00012700000a0ab9 */ /* 0x000fe20000000800 */
[----:B------:R-:W-:Y:S01]  /*6540*/  UIADD3 UR26, UP1, UR32, 0xf0, URZ ;  /* 0x000000f0201a7890 */ /* 0x000fe2000ff3e03f */
[----:B------:R-:W-:Y:S01]  /*6550*/  SEL R5, R5, RZ, P1 ;  /* 0x000000ff05057207 */ /* 0x000fe20000800000 */
[----:B------:R-:W-:-:S02]  /*6560*/  UIADD3 UR16, UR4, 0x12000, URZ ;  /* 0x0001200004107890 */ /* 0x000fc4000fffe03f */
[----:B------:R-:W-:Y:S02]  /*6570*/  UIADD3 UR8, UR4, 0x13000, URZ ;  /* 0x0001300004087890 */ /* 0x000fe4000fffe03f */
[----:B------:R-:W-:Y:S02]  /*6580*/  UIADD3 UR4, -UR17, URZ, URZ ;  /* 0x0000003f11047290 */ /* 0x000fe4000fffe13f */
[----:B------:R-:W-:Y:S02]  /*6590*/  UIMAD.WIDE.U32 UR10, UR12, UR10, URZ ;  /* 0x0000000a0c0a72a5 */ /* 0x000fe4000f8e003f */
[----:B------:R-:W-:Y:S01]  /*65a0*/  UIMAD UR31, UR6, UR4, UR18 ;  /* 0x00000004061f72a4 */ /* 0x000fe2000f8e0212 */
[----:B------:R-:W-:Y:S01]  /*65b0*/  R2UR UR6, R16 ;  /* 0x00000000100672ca */ /* 0x000fe200000e0000 */
[----:B------:R-:W-:Y:S01]  /*65c0*/  @UP0 ULDC UR9, c[0x0][0x4a0] ;  /* 0x0001280000090ab9 */ /* 0x000fe20000000800 */
[----:B------:R-:W-:Y:S01]  /*65d0*/  R2UR UR4, R9 ;  /* 0x00000000090472ca */ /* 0x000fe200000e0000 */
[----:B------:R-:W-:Y:S01]  /*65e0*/  @UP0 ULDC UR20, c[0x0][0x4a0] ;  /* 0x0001280000140ab9 */ /* 0x000fe20000000800 */
[----:B------:R-:W-:Y:S01]  /*65f0*/  UMOV UR21, UR12 ;  /* 0x0000000c00157c82 */ /* 0x000fe20008000000 */
[----:B------:R-:W-:Y:S01]  /*6600*/  UMOV UR13, UR17 ;  /* 0x00000011000d7c82 */ /* 0x000fe20008000000 */
[----:B------:R-:W-:Y:S01]  /*6610*/  @UP0 USHF.R.U32.HI UR21, URZ, UR9, UR11 ;  /* 0x000000093f150299 */ /* 0x000fe2000801160b */
[----:B------:R-:W-:Y:S01]  /*6620*/  R2UR UR18, R12 ;  /* 0x000000000c1272ca */ /* 0x000fe200000e0000 */
[----:B------:R-:W-:Y:S01]  /*6630*/  @UP0 USHF.R.U32.HI UR13, URZ, UR20, UR29 ;  /* 0x000000143f0d0299 */ /* 0x000fe2000801161d */
[----:B------:R-:W-:Y:S01]  /*6640*/  R2UR UR10, R18 ;  /* 0x00000000120a72ca */ /* 0x000fe200000e0000 */
[----:B------:R-:W-:Y:S01]  /*6650*/  UIADD3.X UR27, URZ, UR33, URZ, UP1, !UPT ;  /* 0x000000213f1b7290 */ /* 0x000fe20008ffe43f */
[----:B------:R-:W-:Y:S01]  /*6660*/  SEL R9, RZ, 0x1, P1 ;  /* 0x00000001ff097807 */ /* 0x000fe20000800000 */
[----:B------:R-:W-:-:S02]  /*6670*/  UIADD3 UR20, -UR21, URZ, URZ ;  /* 0x0000003f15147290 */ /* 0x000fc4000fffe13f */
[----:B------:R-:W-:Y:S01]  /*6680*/  UIADD3 UR9, -UR13, URZ, URZ ;  /* 0x0000003f0d097290 */ /* 0x000fe2000fffe13f */
[----:B------:R-:W-:Y:S01]  /*6690*/  LOP3.LUT R4, R4, R9, RZ, 0x3c, !PT ;  /* 0x0000000904047212 */ /* 0x000fe200078e3cff */
[----:B------:R-:W-:Y:S02]  /*66a0*/  UIADD3 UR32, UP2, UR32, 0x1f0, URZ ;  /* 0x000001f020207890 */ /* 0x000fe4000ff5e03f */
[----:B------:R-:W-:Y:S01]  /*66b0*/  UIMAD UR20, UR30, UR20, UR12 ;  /* 0x000000141e1472a4 */ /* 0x000fe2000f8e020c */
[----:B------:R-:W-:Y:S01]  /*66c0*/  UMOV UR14, 0x0 ;  /* 0x00000000000e7882 */ /* 0x000fe20000000000 */
[----:B------:R-:W-:Y:S01]  /*66d0*/  UMOV UR15, 0x10000000 ;  /* 0x10000000000f7882 */ /* 0x000fe20000000000 */
[----:B------:R-:W-:Y:S01]  /*66e0*/  UIMAD UR12, UR30, UR9, UR17 ;  /* 0x000000091e0c72a4 */ /* 0x000fe2000f8e0211 */
[----:B------:R0:W-:Y:S01]  /*66f0*/  UTMALDG.2D [UR4], [UR26], desc[UR14] ;  /* 0x00000e041a0075b4 */ /* 0x0001e20008009000 */
[----:B------:R-:W-:Y:S02]  /*6700*/  UIMAD UR19, UR19, UR22, UR24 ;  /* 0x00000016131372a4 */ /* 0x000fe4000f8e0218 */
[----:B------:R-:W-:-:S02]  /*6710*/  UIMAD UR20, UR20, UR23, UR25 ;  /* 0x00000017141472a4 */ /* 0x000fc4000f8e0219 */
[----:B------:R-:W-:Y:S02]  /*6720*/  UIADD3.X UR33, URZ, UR33, URZ, UP2, !UPT ;  /* 0x000000213f217290 */ /* 0x000fe400097fe43f */
[----:B------:R-:W-:Y:S02]  /*6730*/  UIMAD UR11, UR31, UR22, UR24 ;  /* 0x000000161f0b72a4 */ /* 0x000fe4000f8e0218 */
[----:B------:R-:W-:Y:S01]  /*6740*/  UIMAD UR12, UR12, UR23, UR25 ;  /* 0x000000170c0c72a4 */ /* 0x000fe2000f8e0219 */
[----:B------:R-:W-:Y:S01]  /*6750*/  UMOV UR17, UR5 ;  /* 0x0000000500117c82 */ /* 0x000fe20008000000 */
[----:B------:R-:W-:Y:S01]  /*6760*/  UMOV UR9, UR5 ;  /* 0x0000000500097c82 */ /* 0x000fe20008000000 */
[----:B0-----:R-:W-:-:S09]  /*6770*/  UPRMT UR4, UR34, 0x5410, UR35 ;  /* 0x0000541022047896 */ /* 0x001fd20008000023 */
[----:B------:R0:W-:Y:S01]  /*6780*/  UTMALDG.4D.IM2COL.MULTICAST [UR16], [UR32], UR4 ;  /* 0x00000010200073b4 */ /* 0x0001e20008058804 */
[----:B------:R0:W-:Y:S02]  /*6790*/  UTMALDG.4D.IM2COL.MULTICAST [UR8], [UR32], UR4 ;  /* 0x00000008200073b4 */ /* 0x0001e40008058804 */
[----:B0-----:R-:W-:Y:S05]  /*67a0*/  @P3 BRA `(.L_x_157) ;  /* 0xfffffff800803947 */ /* 0x001fea000383ffff */
.L_x_153:
[----:B------:R-:W-:Y:S01]  /*67b0*/  ISETP.GE.U32.AND P2, PT, R7, 0x12, PT ;  /* 0x000000120700780c */ /* 0x000fe20003f46070 */
[----:B------:R-:W-:Y:S05]  /*67c0*/  WARPSYNC.ALL ;  /* 0x0000000000007948 */ /* 0x000fea0003800000 */
[----:B------:R-:W-:-:S07]  /*67d0*/  ELECT P1, URZ, PT ;  /* 0x00000000003f782f */ /* 0x000fce0003820000 */
[----:B---3-5:R-:W-:-:S05]  /*67e0*/  @P2 IMAD.WIDE.U32 R4, R7, 0x38e38e39, RZ ;  /* 0x38e38e3907042825 */ /* 0x028fca00078e00ff */
[----:B--2---:R-:W-:-:S04]  /*67f0*/  @P2 SHF.R.U32.HI R0, RZ, 0x2, R5 ;  /* 0x00000002ff002819 */ /* 0x004fc80000011605 */
[----:B------:R-:W-:-:S04]  /*6800*/  @P2 LOP3.LUT R0, R0, 0x1, RZ, 0xc0, !PT ;  /* 0x0000000100002812 */ /* 0x000fc800078ec0ff */
[----:B------:R-:W-:Y:S01]  /*6810*/  @P2 ISETP.NE.U32.AND P0, PT, R0, 0x1, PT ;  /* 0x000000010000280c */ /* 0x000fe20003f05070 */
[----:B------:R-:W-:-:S12]  /*6820*/  @!P1 EXIT ;  /* 0x000000000000994d */ /* 0x000fd80003800000 */
[----:B------:R-:W-:Y:S01]  /*6830*/  LOP3.LUT R3, R3, 0x2, RZ, 0xfc, !PT ;  /* 0x0000000203037812 */ /* 0x000fe200078efcff */
[----:B------:R-:W-:Y:S01]  /*6840*/  IMAD.MOV.U32 R0, RZ, RZ, 0x1 ;  /* 0x00000001ff007424 */ /* 0x000fe200078e00ff */
[----:B------:R-:W-:Y:S02]  /*6850*/  @P2 ISETP.NE.U32.AND.EX P0, PT, RZ, RZ, PT, P0 ;  /* 0x000000ffff00220c */ /* 0x000fe40003f05100 */
[----:B------:R-:W-:Y:S02]  /*6860*/  ISETP.NE.AND P1, PT, R3, 0x3, PT ;  /* 0x000000030300780c */ /* 0x000fe40003f25270 */
[----:B------:R-:W-:-:S11]  /*6870*/  @P2 SEL R0, RZ, 0x1, !P0 ;  /* 0x00000001ff002807 */ /* 0x000fd60004000000 */
[----:B------:R-:W-:Y:S05]  /*6880*/  @!P1 BRA `(.L_x_158) ;  /* 0x0000000000049947 */ /* 0x000fea0003800000 */
[----:B------:R-:W-:Y:S01]  /*6890*/  BPT.TRAP 0x1 ;  /* 0x000000040000795c */ /* 0x000fe20000300000 */
.L_x_158:
[----:B------:R-:W0:Y:S01]  /*68a0*/  S2R R5, SR_CgaCtaId ;  /* 0x0000000000057919 */ /* 0x000e220000008800 */
[----:B------:R-:W-:Y:S01]  /*68b0*/  IMAD.WIDE.U32 R2, R7, 0x38e38e39, RZ ;  /* 0x38e38e3907027825 */ /* 0x000fe200078e00ff */
[----:B------:R-:W-:-:S04]  /*68c0*/  MOV R4, 0x400 ;  /* 0x0000040000047802 */ /* 0x000fc80000000f00 */
[----:B------:R-:W-:-:S05]  /*68d0*/  SHF.R.U32.HI R2, RZ, 0x2, R3 ;  /* 0x00000002ff027819 */ /* 0x000fca0000011603 */
[----:B------:R-:W-:Y:S01]  /*68e0*/  IMAD R7, R2, -0x12, R7 ;  /* 0xffffffee02077824 */ /* 0x000fe200078e0207 */
[----:B0-----:R-:W-:-:S05]  /*68f0*/  LEA R4, R5, R4, 0x18 ;  /* 0x0000000405047211 */ /* 0x001fca00078ec0ff */
[----:B------:R-:W-:Y:S01]  /*6900*/  VIADD R2, R4, 0x36090 ;  /* 0x0003609004027836 */ /* 0x000fe20000000000 */
[----:B------:R-:W-:-:S03]  /*6910*/  SHF.L.U32 R4, R0, 0x1f, RZ ;  /* 0x0000001f00047819 */ /* 0x000fc600000006ff */
[----:B------:R-:W-:-:S07]  /*6920*/  IMAD R3, R7, 0x8, R2 ;  /* 0x0000000807037824 */ /* 0x000fce00078e0202 */
.L_x_159:
[----:B0-----:R0:W1:Y:S02]  /*6930*/  SYNCS.PHASECHK.TRANS64.TRYWAIT P0, [R3+URZ], R4 ;  /* 0x00000004030075a7 */ /* 0x001064000800017f */
[----:B-1----:R-:W-:Y:S05]  /*6940*/  @!P0 NANOSLEEP.SYNCS 0x989680 ;  /* 0x009896800000895d */ /* 0x002fea0003900000 */
[----:B------:R-:W1:Y:S02]  /*6950*/  @!P0 SYNCS.PHASECHK.TRANS64 P0, [R3+URZ], R4 ;  /* 0x00000004030085a7 */ /* 0x000e64000800007f */
[----:B-1----:R-:W-:Y:S05]  /*6960*/  @!P0 BRA `(.L_x_159) ;  /* 0xfffffffc00f08947 */ /* 0x002fea000383ffff */
[----:B------:R-:W-:-:S05]  /*6970*/  VIADD R7, R7, 0x1 ;  /* 0x0000000107077836 */ /* 0x000fca0000000000 */
[----:B------:R-:W-:-:S04]  /*6980*/  ISETP.NE.AND P0, PT, R7, 0x12, PT ;  /* 0x000000120700780c */ /* 0x000fc80003f05270 */
[----:B0-----:R-:W-:Y:S02]  /*6990*/  SEL R3, RZ, 0x1, P0 ;  /* 0x00000001ff037807 */ /* 0x001fe40000000000 */
[----:B------:R-:W-:Y:S02]  /*69a0*/  SEL R7, R7, RZ, P0 ;  /* 0x000000ff07077207 */ /* 0x000fe40000000000 */
[----:B------:R-:W-:-:S03]  /*69b0*/  LOP3.LUT R5, R0, R3, RZ, 0x3c, !PT ;  /* 0x0000000300057212 */ /* 0x000fc600078e3cff */
[----:B------:R-:W-:Y:S01]  /*69c0*/  IMAD R0, R7, 0x8, R2 ;  /* 0x0000000807007824 */ /* 0x000fe200078e0202 */
[----:B------:R-:W-:-:S07]  /*69d0*/  SHF.L.U32 R3, R5, 0x1f, RZ ;  /* 0x0000001f05037819 */ /* 0x000fce00000006ff */
.L_x_160:
        /* <DEDUP_REMOVED lines=11> */
.L_x_161:
        /* <DEDUP_REMOVED lines=11> */
.L_x_162:
        /* <DEDUP_REMOVED lines=11> */
.L_x_163:
        /* <DEDUP_REMOVED lines=11> */
.L_x_164:
        /* <DEDUP_REMOVED lines=11> */
.L_x_165:
        /* <DEDUP_REMOVED lines=11> */
.L_x_166:
        /* <DEDUP_REMOVED lines=11> */
.L_x_167:
        /* <DEDUP_REMOVED lines=11> */
.L_x_168:
        /* <DEDUP_REMOVED lines=11> */
.L_x_169:
        /* <DEDUP_REMOVED lines=11> */
.L_x_170:
        /* <DEDUP_REMOVED lines=11> */
.L_x_171:
        /* <DEDUP_REMOVED lines=11> */
.L_x_172:
        /* <DEDUP_REMOVED lines=11> */
.L_x_173:
        /* <DEDUP_REMOVED lines=11> */
.L_x_174:
        /* <DEDUP_REMOVED lines=11> */
.L_x_175:
        /* <DEDUP_REMOVED lines=11> */
.L_x_176:
[----:B0-----:R0:W1:Y:S02]  /*74e0*/  SYNCS.PHASECHK.TRANS64.TRYWAIT P0, [R7+URZ], R0 ;  /* 0x00000000070075a7 */ /* 0x001064000800017f */
[----:B-1----:R-:W-:Y:S05]  /*74f0*/  @!P0 NANOSLEEP.SYNCS 0x989680 ;  /* 0x009896800000895d */ /* 0x002fea0003900000 */
[----:B------:R-:W1:Y:S02]  /*7500*/  @!P0 SYNCS.PHASECHK.TRANS64 P0, [R7+URZ], R0 ;  /* 0x00000000070085a7 */ /* 0x000e64000800007f */
[----:B-1----:R-:W-:Y:S05]  /*7510*/  @P0 EXIT ;  /* 0x000000000000094d */ /* 0x002fea0003800000 */
[----:B------:R-:W-:Y:S05]  /*7520*/  BRA `(.L_x_176) ;  /* 0xfffffffc00ec7947 */ /* 0x000fea000383ffff */
.L_x_177:
[----:B------:R-:W-:-:S00]  /*7530*/  BRA `(.L_x_177) ;  /* 0xfffffffc00fc7947 */ /* 0x000fc0000383ffff */
[----:B------:R-:W-:-:S00]  /*7540*/  NOP ;  /* 0x0000000000007918 */ /* 0x000fc00000000000 */
        /* <DEDUP_REMOVED lines=11> */
.L_x_178:


//--------------------- .nv.shared._ZN7cutlass13device_kernelINS_4conv6kernel13ConvUniversalINS1_16ConvProblemShapeILNS1_8OperatorE2ELi2EEENS1_10collective14CollectiveConvINS1_46MainloopSm90TmaGmmaWarpSpecializedImplicitGemmILS5_2ELi18ELi2EN4cute5tupleIJNSA_1CILi2EEENSC_ILi1EEESE_EEENS1_36KernelImplicitTmaWarpSpecializedSm90ELi1EEENSB_IJNSC_ILi64EEENSB_IJNSC_ILi128EEEEEENSB_IJNSC_ILi32EEEEEEEEENS_6half_tESO_NSA_8TiledMMAINSA_8MMA_AtomIJNSA_4SM904GMMA26MMA_64x128x16_F32F16F16_SSILNSS_5MajorE1ELSU_1ELNSS_7ScaleInE1ELSV_1EEEEEENSA_6LayoutINSB_IJSE_SE_SE_EEENSB_IJNSC_ILi0EEES10_S10_EEEEENSB_IJNSA_10UnderscoreES13_S13_EEEEENS7_6detail26Sm90ImplicitGemmTileTraitsINSA_13SM90_TMA_LOADENSA_14ComposedLayoutINSA_7SwizzleILi3ELi4ELi3EEENSA_18smem_ptr_flag_bitsILi16EEENSY_INSB_IJNSB_IJSI_SE_EEENSB_IJNSC_ILi8EEENSC_ILi4EEEEEENSB_IJSE_NSC_ILi18EEEEEEEEENSB_IJNSB_IJSE_S10_EEENSB_IJSI_NSC_ILi512EEEEEENSB_IJS10_NSC_ILi2048EEEEEEEEEEEEEvEENS17_INSA_30SM90_TMA_LOAD_IM2COL_MULTICASTENS19_IS1B_S1D_NSY_INSB_IJNSB_IJSI_SD_EEES1H_S1J_EEENSB_IJNSB_IJSE_S1O_EEES1N_NSB_IJS10_NSC_ILi4096EEEEEEEEEEEEEvEEEENS_8epilogue10collective6detail29Sm90TmaWarpSpecializedAdapterINS26_15DefaultEpilogueISO_NSB_IJlNSB_IJSE_llEEES10_EEES2B_NS25_6thread17LinearCombinationISO_Li1EffLNS2C_9ScaleType4KindE0ELNS_15FloatRoundStyleE2ESO_EENS_4gemm15EpilogueDefaultEEEEEvvEEEEvNT_6ParamsE --------------------------
	.section	.nv.shared._ZN7cutlass13device_kernelINS_4conv6kernel13ConvUniversalINS1_16ConvProblemShapeILNS1_8OperatorE2ELi2EEENS1_10collective14CollectiveConvINS1_46MainloopSm90TmaGmmaWarpSpecializedImplicitGemmILS5_2ELi18ELi2EN4cute5tupleIJNSA_1CILi2EEENSC_ILi1EEESE_EEENS1_36KernelImplicitTmaWarpSpecializedSm90ELi1EEENSB_IJNSC_ILi64EEENSB_IJNSC_ILi128EEEEEENSB_IJNSC_ILi32EEEEEEEEENS_6half_tESO_NSA_8TiledMMAINSA_8MMA_AtomIJNSA_4SM904GMMA26MMA_64x128x16_F32F16F16_SSILNSS_5MajorE1ELSU_1ELNSS_7ScaleInE1ELSV_1EEEEEENSA_6LayoutINSB_IJSE_SE_SE_EEENSB_IJNSC_ILi0EEES10_S10_EEEEENSB_IJNSA_10UnderscoreES13_S13_EEEEENS7_6detail26Sm90ImplicitGemmTileTraitsINSA_13SM90_TMA_LOADENSA_14ComposedLayoutINSA_7SwizzleILi3ELi4ELi3EEENSA_18smem_ptr_flag_bitsILi16EEENSY_INSB_IJNSB_IJSI_SE_EEENSB_IJNSC_ILi8EEENSC_ILi4EEEEEENSB_IJSE_NSC_ILi18EEEEEEEEENSB_IJNSB_IJSE_S10_EEENSB_IJSI_NSC_ILi512EEEEEENSB_IJS10_NSC_ILi2048EEEEEEEEEEEEEvEENS17_INSA_30SM90_TMA_LOAD_IM2COL_MULTICASTENS19_IS1B_S1D_NSY_INSB_IJNSB_IJSI_SD_EEES1H_S1J_EEENSB_IJNSB_IJSE_S1O_EEES1N_NSB_IJS10_NSC_ILi4096EEEEEEEEEEEEEvEEEENS_8epilogue10collective6detail29Sm90TmaWarpSpecializedAdapterINS26_15DefaultEpilogueISO_NSB_IJlNSB_IJSE_llEEES10_EEES2B_NS25_6thread17LinearCombinationISO_Li1EffLNS2C_9ScaleType4KindE0ELNS_15FloatRoundStyleE2ESO_EENS_4gemm15EpilogueDefaultEEEEEvvEEEEvNT_6ParamsE,"aw",@nobits
	.sectionflags	@""
	.align	16
	.zero		1024


//--------------------- .nv.shared.reserved.0     --------------------------
	.section	.nv.shared.reserved.0,"aw",@nobits
	.weak		__nv_reservedSMEM_offset_0_alias
	.size		__nv_reservedSMEM_offset_0_alias, 0, 0
	.other		__nv_reservedSMEM_offset_0_alias,@"STO_CUDA_RESERVED_SHARED STV_DEFAULT"
__nv_reservedSMEM_offset_0_alias:
	.zero		0


//--------------------- .nv.global                --------------------------
	.section	.nv.global,"aw",@nobits
.nv.global:
	.type		_ZN39_INTERNAL_474bad67_4_k_cu_b420f7b3_27794cute1_E,@object
	.size		_ZN39_INTERNAL_474bad67_4_k_cu_b420f7b3_27794cute1_E,(_ZN39_INTERNAL_474bad67_4_k_cu_b420f7b3_27794cuda3std3__45__cpo6cbeginE - _ZN39_INTERNAL_474bad67_4_k_cu_b420f7b3_27794cute1_E)
_ZN39_INTERNAL_474bad67_4_k_cu_b420f7b3_27794cute1_E:
	.zero		1
	.type		_ZN39_INTERNAL_474bad67_4_k_cu_b420f7b3_27794cuda3std3__45__cpo6cbeginE,@object
	.size		_ZN39_INTERNAL_474bad67_4_k_cu_b420f7b3_27794cuda3std3__45__cpo6cbeginE,(_ZN39_INTERNAL_474bad67_4_k_cu_b420f7b3_27794cuda3std3__48in_placeE - _ZN39_INTERNAL_474bad67_4_k_cu_b420f7b3_27794cuda3std3__45__cpo6cbeginE)
_ZN39_INTERNAL_474bad67_4_k_cu_b420f7b3_27794cuda3std3__45__cpo6cbeginE:
	.zero		1
	.type		_ZN39_INTERNAL_474bad67_4_k_cu_b420f7b3_27794cuda3std3__48in_placeE,@object
	.size		_ZN39_INTERNAL_474bad67_4_k_cu_b420f7b3_27794cuda3std3__48in_placeE,(_ZN39_INTERNAL_474bad67_4_k_cu_b420f7b3_27794cuda3std6ranges3__45__cpo9iter_moveE - _ZN39_INTERNAL_474bad67_4_k_cu_b420f7b3_27794cuda3std3__48in_placeE)
_ZN39_INTERNAL_474bad67_4_k_cu_b420f7b3_27794cuda3std3__48in_placeE:
	.zero		1
	.type		_ZN39_INTERNAL_474bad67_4_k_cu_b420f7b3_27794cuda3std6ranges3__45__cpo9iter_moveE,@object
	.size		_ZN39_INTERNAL_474bad67_4_k_cu_b420f7b3_27794cuda3std6ranges3__45__cpo9iter_moveE,(_ZN39_INTERNAL_474bad67_4_k_cu_b420f7b3_27794cuda3std3__45__cpo5beginE - _ZN39_INTERNAL_474bad67_4_k_cu_b420f7b3_27794cuda3std6ranges3__45__cpo9iter_moveE)
_ZN39_INTERNAL_474bad67_4_k_cu_b420f7b3_27794cuda3std6ranges3__45__cpo9iter_moveE:
	.zero		1
	.type		_ZN39_INTERNAL_474bad67_4_k_cu_b420f7b3_27794cuda3std3__45__cpo5beginE,@object
	.size		_ZN39_INTERNAL_474bad67_4_k_cu_b420f7b3_27794cuda3std3__45__cpo5beginE,(_ZN39_INTERNAL_474bad67_4_k_cu_b420f7b3_27794cuda3std3__441_GLOBAL__N__474bad67_4_k_cu_b420f7b3_27796ignoreE - _ZN39_INTERNAL_474bad67_4_k_cu_b420f7b3_27794cuda3std3__45__cpo5beginE)
_ZN39_INTERNAL_474bad67_4_k_cu_b420f7b3_27794cuda3std3__45__cpo5beginE:
	.zero		1
	.type		_ZN39_INTERNAL_474bad67_4_k_cu_b420f7b3_27794cuda3std3__441_GLOBAL__N__474bad67_4_k_cu_b420f7b3_27796ignoreE,@object
	.size		_ZN39_INTERNAL_474bad67_4_k_cu_b420f7b3_27794cuda3std3__441_GLOBAL__N__474bad67_4_k_cu_b420f7b3_27796ignoreE,(_ZN39_INTERNAL_474bad67_4_k_cu_b420f7b3_27794cute7productE - _ZN39_INTERNAL_474bad67_4_k_cu_b420f7b3_27794cuda3std3__441_GLOBAL__N__474bad67_4_k_cu_b420f7b3_27796ignoreE)
_ZN39_INTERNAL_474bad67_4_k_cu_b420f7b3_27794cuda3std3__441_GLOBAL__N__474bad67_4_k_cu_b420f7b3_27796ignoreE:
	.zero		1
	.type		_ZN39_INTERNAL_474bad67_4_k_cu_b420f7b3_27794cute7productE,@object
	.size		_ZN39_INTERNAL_474bad67_4_k_cu_b420f7b3_27794cute7productE,(_ZN39_INTERNAL_474bad67_4_k_cu_b420f7b3_27794cuda3std3__45__cpo3endE - _ZN39_INTERNAL_474bad67_4_k_cu_b420f7b3_27794cute7productE)
_ZN39_INTERNAL_474bad67_4_k_cu_b420f7b3_27794cute7productE:
	.zero		1
	.type		_ZN39_INTERNAL_474bad67_4_k_cu_b420f7b3_27794cuda3std3__45__cpo3endE,@object
	.size		_ZN39_INTERNAL_474bad67_4_k_cu_b420f7b3_27794cuda3std3__45__cpo3endE,(_ZN39_INTERNAL_474bad67_4_k_cu_b420f7b3_27794cuda3std3__419piecewise_constructE - _ZN39_INTERNAL_474bad67_4_k_cu_b420f7b3_27794cuda3std3__45__cpo3endE)
_ZN39_INTERNAL_474bad67_4_k_cu_b420f7b3_27794cuda3std3__45__cpo3endE:
	.zero		1
	.type		_ZN39_INTERNAL_474bad67_4_k_cu_b420f7b3_27794cuda3std3__419piecewise_constructE,@object
	.size		_ZN39_INTERNAL_474bad67_4_k_cu_b420f7b3_27794cuda3std3__419piecewise_constructE,(_ZN39_INTERNAL_474bad67_4_k_cu_b420f7b3_27794cuda3std3__45__cpo4cendE - _ZN39_INTERNAL_474bad67_4_k_cu_b420f7b3_27794cuda3std3__419piecewise_constructE)
_ZN39_INTERNAL_474bad67_4_k_cu_b420f7b3_27794cuda3std3__419piecewise_constructE:
	.zero		1
	.type		_ZN39_INTERNAL_474bad67_4_k_cu_b420f7b3_27794cuda3std3__45__cpo4cendE,@object
	.size		_ZN39_INTERNAL_474bad67_4_k_cu_b420f7b3_27794cuda3std3__45__cpo4cendE,(_ZN39_INTERNAL_474bad67_4_k_cu_b420f7b3_27794cuda3std6ranges3__45__cpo4swapE - _ZN39_INTERNAL_474bad67_4_k_cu_b420f7b3_27794cuda3std3__45__cpo4cendE)
_ZN39_INTERNAL_474bad67_4_k_cu_b420f7b3_27794cuda3std3__45__cpo4cendE:
	.zero		1
	.type		_ZN39_INTERNAL_474bad67_4_k_cu_b420f7b3_27794cuda3std6ranges3__45__cpo4swapE,@object
	.size		_ZN39_INTERNAL_474bad67_4_k_cu_b420f7b3_27794cuda3std6ranges3__45__cpo4swapE,(.L_7 - _ZN39_INTERNAL_474bad67_4_k_cu_b420f7b3_27794cuda3std6ranges3__45__cpo4swapE)
_ZN39_INTERNAL_474bad67_4_k_cu_b420f7b3_27794cuda3std6ranges3__45__cpo4swapE:
	.zero		1
.L_7:


//--------------------- .nv.constant0._ZN7cutlass13device_kernelINS_4conv6kernel13ConvUniversalINS1_16ConvProblemShapeILNS1_8OperatorE2ELi2EEENS1_10collective14CollectiveConvINS1_46MainloopSm90TmaGmmaWarpSpecializedImplicitGemmILS5_2ELi18ELi2EN4cute5tupleIJNSA_1CILi2EEENSC_ILi1EEESE_EEENS1_36KernelImplicitTmaWarpSpecializedSm90ELi1EEENSB_IJNSC_ILi64EEENSB_IJNSC_ILi128EEEEEENSB_IJNSC_ILi32EEEEEEEEENS_6half_tESO_NSA_8TiledMMAINSA_8MMA_AtomIJNSA_4SM904GMMA26MMA_64x128x16_F32F16F16_SSILNSS_5MajorE1ELSU_1ELNSS_7ScaleInE1ELSV_1EEEEEENSA_6LayoutINSB_IJSE_SE_SE_EEENSB_IJNSC_ILi0EEES10_S10_EEEEENSB_IJNSA_10UnderscoreES13_S13_EEEEENS7_6detail26Sm90ImplicitGemmTileTraitsINSA_13SM90_TMA_LOADENSA_14ComposedLayoutINSA_7SwizzleILi3ELi4ELi3EEENSA_18smem_ptr_flag_bitsILi16EEENSY_INSB_IJNSB_IJSI_SE_EEENSB_IJNSC_ILi8EEENSC_ILi4EEEEEENSB_IJSE_NSC_ILi18EEEEEEEEENSB_IJNSB_IJSE_S10_EEENSB_IJSI_NSC_ILi512EEEEEENSB_IJS10_NSC_ILi2048EEEEEEEEEEEEEvEENS17_INSA_30SM90_TMA_LOAD_IM2COL_MULTICASTENS19_IS1B_S1D_NSY_INSB_IJNSB_IJSI_SD_EEES1H_S1J_EEENSB_IJNSB_IJSE_S1O_EEES1N_NSB_IJS10_NSC_ILi4096EEEEEEEEEEEEEvEEEENS_8epilogue10collective6detail29Sm90TmaWarpSpecializedAdapterINS26_15DefaultEpilogueISO_NSB_IJlNSB_IJSE_llEEES10_EEES2B_NS25_6thread17LinearCombinationISO_Li1EffLNS2C_9ScaleType4KindE0ELNS_15FloatRoundStyleE2ESO_EENS_4gemm15EpilogueDefaultEEEEEvvEEEEvNT_6ParamsE --------------------------
	.section	.nv.constant0._ZN7cutlass13device_kernelINS_4conv6kernel13ConvUniversalINS1_16ConvProblemShapeILNS1_8OperatorE2ELi2EEENS1_10collective14CollectiveConvINS1_46MainloopSm90TmaGmmaWarpSpecializedImplicitGemmILS5_2ELi18ELi2EN4cute5tupleIJNSA_1CILi2EEENSC_ILi1EEESE_EEENS1_36KernelImplicitTmaWarpSpecializedSm90ELi1EEENSB_IJNSC_ILi64EEENSB_IJNSC_ILi128EEEEEENSB_IJNSC_ILi32EEEEEEEEENS_6half_tESO_NSA_8TiledMMAINSA_8MMA_AtomIJNSA_4SM904GMMA26MMA_64x128x16_F32F16F16_SSILNSS_5MajorE1ELSU_1ELNSS_7ScaleInE1ELSV_1EEEEEENSA_6LayoutINSB_IJSE_SE_SE_EEENSB_IJNSC_ILi0EEES10_S10_EEEEENSB_IJNSA_10UnderscoreES13_S13_EEEEENS7_6detail26Sm90ImplicitGemmTileTraitsINSA_13SM90_TMA_LOADENSA_14ComposedLayoutINSA_7SwizzleILi3ELi4ELi3EEENSA_18smem_ptr_flag_bitsILi16EEENSY_INSB_IJNSB_IJSI_SE_EEENSB_IJNSC_ILi8EEENSC_ILi4EEEEEENSB_IJSE_NSC_ILi18EEEEEEEEENSB_IJNSB_IJSE_S10_EEENSB_IJSI_NSC_ILi512EEEEEENSB_IJS10_NSC_ILi2048EEEEEEEEEEEEEvEENS17_INSA_30SM90_TMA_LOAD_IM2COL_MULTICASTENS19_IS1B_S1D_NSY_INSB_IJNSB_IJSI_SD_EEES1H_S1J_EEENSB_IJNSB_IJSE_S1O_EEES1N_NSB_IJS10_NSC_ILi4096EEEEEEEEEEEEEvEEEENS_8epilogue10collective6detail29Sm90TmaWarpSpecializedAdapterINS26_15DefaultEpilogueISO_NSB_IJlNSB_IJSE_llEEES10_EEES2B_NS25_6thread17LinearCombinationISO_Li1EffLNS2C_9ScaleType4KindE0ELNS_15FloatRoundStyleE2ESO_EENS_4gemm15EpilogueDefaultEEEEEvvEEEEvNT_6ParamsE,"a",@progbits
	.sectionflags	@""
	.align	4
.nv.constant0._ZN7cutlass13device_kernelINS_4conv6kernel13ConvUniversalINS1_16ConvProblemShapeILNS1_8OperatorE2ELi2EEENS1_10collective14CollectiveConvINS1_46MainloopSm90TmaGmmaWarpSpecializedImplicitGemmILS5_2ELi18ELi2EN4cute5tupleIJNSA_1CILi2EEENSC_ILi1EEESE_EEENS1_36KernelImplicitTmaWarpSpecializedSm90ELi1EEENSB_IJNSC_ILi64EEENSB_IJNSC_ILi128EEEEEENSB_IJNSC_ILi32EEEEEEEEENS_6half_tESO_NSA_8TiledMMAINSA_8MMA_AtomIJNSA_4SM904GMMA26MMA_64x128x16_F32F16F16_SSILNSS_5MajorE1ELSU_1ELNSS_7ScaleInE1ELSV_1EEEEEENSA_6LayoutINSB_IJSE_SE_SE_EEENSB_IJNSC_ILi0EEES10_S10_EEEEENSB_IJNSA_10UnderscoreES13_S13_EEEEENS7_6detail26Sm90ImplicitGemmTileTraitsINSA_13SM90_TMA_LOADENSA_14ComposedLayoutINSA_7SwizzleILi3ELi4ELi3EEENSA_18smem_ptr_flag_bitsILi16EEENSY_INSB_IJNSB_IJSI_SE_EEENSB_IJNSC_ILi8EEENSC_ILi4EEEEEENSB_IJSE_NSC_ILi18EEEEEEEEENSB_IJNSB_IJSE_S10_EEENSB_IJSI_NSC_ILi512EEEEEENSB_IJS10_NSC_ILi2048EEEEEEEEEEEEEvEENS17_INSA_30SM90_TMA_LOAD_IM2COL_MULTICASTENS19_IS1B_S1D_NSY_INSB_IJNSB_IJSI_SD_EEES1H_S1J_EEENSB_IJNSB_IJSE_S1O_EEES1N_NSB_IJS10_NSC_ILi4096EEEEEEEEEEEEEvEEEENS_8epilogue10collective6detail29Sm90TmaWarpSpecializedAdapterINS26_15DefaultEpilogueISO_NSB_IJlNSB_IJSE_llEEES10_EEES2B_NS25_6thread17LinearCombinationISO_Li1EffLNS2C_9ScaleType4KindE0ELNS_15FloatRoundStyleE2ESO_EENS_4gemm15EpilogueDefaultEEEEEvvEEEEvNT_6ParamsE:
	.zero		1536


//--------------------- SYMBOLS --------------------------

	.type		.nv.reservedSmem.offset0,@object
	.size		.nv.reservedSmem.offset0,0x4
